	.target	sm_90a

	.elftype	@"ET_EXEC"


//--------------------- .note.nv.tkinfo           --------------------------
	.section	.note.nv.tkinfo,"",@"SHT_NOTE"
	.sectionflags	@"SHF_NOTE_NV_TKINFO"
	.tkinfo
        /*0018*/ 	.word	0x00000002
        /*0030*/ 	.string	""
        /*0030*/ 	.string	"ptxas"
        /*0030*/ 	.string	"Cuda compilation tools, release 13.0, V13.0.88"
        /*0030*/ 	.string	"Build cuda_13.0.r13.0/compiler.36424714_0"
        /*0030*/ 	.string	"-arch sm_90a -m 64 "



//--------------------- .note.nv.cuinfo           --------------------------
	.section	.note.nv.cuinfo,"",@"SHT_NOTE"
	.sectionflags	@"SHF_NOTE_NV_CUINFO"
        /*0018*/ 	.short	0x0002
        /*001a*/ 	.short	0x005a
        /*001c*/ 	.short	0x0082
	.zero		2


//--------------------- .nv.info                  --------------------------
	.section	.nv.info,"",@"SHT_CUDA_INFO"
	.align	4


	//----- nvinfo : EIATTR_REGCOUNT
	.align		4
        /*0000*/ 	.byte	0x04, 0x2f
        /*0002*/ 	.short	(.L_15 - .L_14)
	.align		4
.L_14:
        /*0004*/ 	.word	index@(_ZN7cutlass13device_kernelINS_4gemm6kernel13GemmUniversalIN4cute5tupleIJiiiiEEENS1_10collective13CollectiveMmaINS1_34MainloopSm90TmaGmmaWarpSpecializedILi14ENS5_IJNS4_1CILi1EEENSA_ILi4EEESB_EEENS1_35KernelTmaWarpSpecializedCooperativeEEENS5_IJNSA_ILi128EEESG_NSA_ILi32EEEEEENS_10bfloat16_tENS5_IJlSB_lEEESJ_SK_NS4_8TiledMMAINS4_8MMA_AtomIJNS4_4SM904GMMA28MMA_64x128x16_F32BF16BF16_SSILNSO_5MajorE0ELSQ_0ELNSO_7ScaleInE1ELSR_1EEEEEENS4_6LayoutINS5_IJNSA_ILi2EEESB_SB_EEENS5_IJSB_NSA_ILi0EEESX_EEEEENS5_IJNS4_10UnderscoreES10_S10_EEEEENS4_23SM90_TMA_LOAD_MULTICASTENS4_14ComposedLayoutINS4_7SwizzleILi2ELi4ELi3EEENS4_18smem_ptr_flag_bitsILi16EEENSU_INS5_IJNSA_ILi8EEESH_EEENS5_IJSH_SB_EEEEEEEvNS4_8identityENS4_13SM90_TMA_LOADES1D_vS1E_EENS_8epilogue10collective6detail29Sm90TmaWarpSpecializedAdapterINS1I_15DefaultEpilogueISJ_SK_SK_NS1H_6thread17LinearCombinationISJ_Li1EffLNS1M_9ScaleType4KindE0ELNS_15FloatRoundStyleE2ESJ_EENS1_15EpilogueDefaultEEEEEvvEEEEvNT_6ParamsE)
        /*0008*/ 	.word	0x000000a8


	//----- nvinfo : EIATTR_FRAME_SIZE
	.align		4
.L_15:
        /*000c*/ 	.byte	0x04, 0x11
        /*000e*/ 	.short	(.L_17 - .L_16)
	.align		4
.L_16:
        /*0010*/ 	.word	index@(_ZN7cutlass13device_kernelINS_4gemm6kernel13GemmUniversalIN4cute5tupleIJiiiiEEENS1_10collective13CollectiveMmaINS1_34MainloopSm90TmaGmmaWarpSpecializedILi14ENS5_IJNS4_1CILi1EEENSA_ILi4EEESB_EEENS1_35KernelTmaWarpSpecializedCooperativeEEENS5_IJNSA_ILi128EEESG_NSA_ILi32EEEEEENS_10bfloat16_tENS5_IJlSB_lEEESJ_SK_NS4_8TiledMMAINS4_8MMA_AtomIJNS4_4SM904GMMA28MMA_64x128x16_F32BF16BF16_SSILNSO_5MajorE0ELSQ_0ELNSO_7ScaleInE1ELSR_1EEEEEENS4_6LayoutINS5_IJNSA_ILi2EEESB_SB_EEENS5_IJSB_NSA_ILi0EEESX_EEEEENS5_IJNS4_10UnderscoreES10_S10_EEEEENS4_23SM90_TMA_LOAD_MULTICASTENS4_14ComposedLayoutINS4_7SwizzleILi2ELi4ELi3EEENS4_18smem_ptr_flag_bitsILi16EEENSU_INS5_IJNSA_ILi8EEESH_EEENS5_IJSH_SB_EEEEEEEvNS4_8identityENS4_13SM90_TMA_LOADES1D_vS1E_EENS_8epilogue10collective6detail29Sm90TmaWarpSpecializedAdapterINS1I_15DefaultEpilogueISJ_SK_SK_NS1H_6thread17LinearCombinationISJ_Li1EffLNS1M_9ScaleType4KindE0ELNS_15FloatRoundStyleE2ESJ_EENS1_15EpilogueDefaultEEEEEvvEEEEvNT_6ParamsE)
        /*0014*/ 	.word	0x00000000


	//----- nvinfo : EIATTR_MIN_STACK_SIZE
	.align		4
.L_17:
        /*0018*/ 	.byte	0x04, 0x12
        /*001a*/ 	.short	(.L_19 - .L_18)
	.align		4
.L_18:
        /*001c*/ 	.word	index@(_ZN7cutlass13device_kernelINS_4gemm6kernel13GemmUniversalIN4cute5tupleIJiiiiEEENS1_10collective13CollectiveMmaINS1_34MainloopSm90TmaGmmaWarpSpecializedILi14ENS5_IJNS4_1CILi1EEENSA_ILi4EEESB_EEENS1_35KernelTmaWarpSpecializedCooperativeEEENS5_IJNSA_ILi128EEESG_NSA_ILi32EEEEEENS_10bfloat16_tENS5_IJlSB_lEEESJ_SK_NS4_8TiledMMAINS4_8MMA_AtomIJNS4_4SM904GMMA28MMA_64x128x16_F32BF16BF16_SSILNSO_5MajorE0ELSQ_0ELNSO_7ScaleInE1ELSR_1EEEEEENS4_6LayoutINS5_IJNSA_ILi2EEESB_SB_EEENS5_IJSB_NSA_ILi0EEESX_EEEEENS5_IJNS4_10UnderscoreES10_S10_EEEEENS4_23SM90_TMA_LOAD_MULTICASTENS4_14ComposedLayoutINS4_7SwizzleILi2ELi4ELi3EEENS4_18smem_ptr_flag_bitsILi16EEENSU_INS5_IJNSA_ILi8EEESH_EEENS5_IJSH_SB_EEEEEEEvNS4_8identityENS4_13SM90_TMA_LOADES1D_vS1E_EENS_8epilogue10collective6detail29Sm90TmaWarpSpecializedAdapterINS1I_15DefaultEpilogueISJ_SK_SK_NS1H_6thread17LinearCombinationISJ_Li1EffLNS1M_9ScaleType4KindE0ELNS_15FloatRoundStyleE2ESJ_EENS1_15EpilogueDefaultEEEEEvvEEEEvNT_6ParamsE)
        /*0020*/ 	.word	0x00000000
.L_19:


//--------------------- .nv.compat                --------------------------
	.section	.nv.compat,"",@"SHT_CUDA_COMPAT_INFO"
	.align	4
        /*0000*/ 	.byte	0x02, 0x09, 0x01, 0x00, 0x02, 0x02, 0x04, 0x00, 0x02, 0x05, 0x05, 0x00, 0x03, 0x07, 0x01, 0x01
        /*0010*/ 	.byte	0x02, 0x03, 0x01, 0x00, 0x02, 0x06, 0x01, 0x00, 0x04, 0x0b, 0x08, 0x00, 0x00, 0x00, 0x00, 0x00
        /*0020*/ 	.byte	0x00, 0x00, 0x00, 0x00


//--------------------- .nv.info._ZN7cutlass13device_kernelINS_4gemm6kernel13GemmUniversalIN4cute5tupleIJiiiiEEENS1_10collective13CollectiveMmaINS1_34MainloopSm90TmaGmmaWarpSpecializedILi14ENS5_IJNS4_1CILi1EEENSA_ILi4EEESB_EEENS1_35KernelTmaWarpSpecializedCooperativeEEENS5_IJNSA_ILi128EEESG_NSA_ILi32EEEEEENS_10bfloat16_tENS5_IJlSB_lEEESJ_SK_NS4_8TiledMMAINS4_8MMA_AtomIJNS4_4SM904GMMA28MMA_64x128x16_F32BF16BF16_SSILNSO_5MajorE0ELSQ_0ELNSO_7ScaleInE1ELSR_1EEEEEENS4_6LayoutINS5_IJNSA_ILi2EEESB_SB_EEENS5_IJSB_NSA_ILi0EEESX_EEEEENS5_IJNS4_10UnderscoreES10_S10_EEEEENS4_23SM90_TMA_LOAD_MULTICASTENS4_14ComposedLayoutINS4_7SwizzleILi2ELi4ELi3EEENS4_18smem_ptr_flag_bitsILi16EEENSU_INS5_IJNSA_ILi8EEESH_EEENS5_IJSH_SB_EEEEEEEvNS4_8identityENS4_13SM90_TMA_LOADES1D_vS1E_EENS_8epilogue10collective6detail29Sm90TmaWarpSpecializedAdapterINS1I_15DefaultEpilogueISJ_SK_SK_NS1H_6thread17LinearCombinationISJ_Li1EffLNS1M_9ScaleType4KindE0ELNS_15FloatRoundStyleE2ESJ_EENS1_15EpilogueDefaultEEEEEvvEEEEvNT_6ParamsE --------------------------
	.section	.nv.info._ZN7cutlass13device_kernelINS_4gemm6kernel13GemmUniversalIN4cute5tupleIJiiiiEEENS1_10collective13CollectiveMmaINS1_34MainloopSm90TmaGmmaWarpSpecializedILi14ENS5_IJNS4_1CILi1EEENSA_ILi4EEESB_EEENS1_35KernelTmaWarpSpecializedCooperativeEEENS5_IJNSA_ILi128EEESG_NSA_ILi32EEEEEENS_10bfloat16_tENS5_IJlSB_lEEESJ_SK_NS4_8TiledMMAINS4_8MMA_AtomIJNS4_4SM904GMMA28MMA_64x128x16_F32BF16BF16_SSILNSO_5MajorE0ELSQ_0ELNSO_7ScaleInE1ELSR_1EEEEEENS4_6LayoutINS5_IJNSA_ILi2EEESB_SB_EEENS5_IJSB_NSA_ILi0EEESX_EEEEENS5_IJNS4_10UnderscoreES10_S10_EEEEENS4_23SM90_TMA_LOAD_MULTICASTENS4_14ComposedLayoutINS4_7SwizzleILi2ELi4ELi3EEENS4_18smem_ptr_flag_bitsILi16EEENSU_INS5_IJNSA_ILi8EEESH_EEENS5_IJSH_SB_EEEEEEEvNS4_8identityENS4_13SM90_TMA_LOADES1D_vS1E_EENS_8epilogue10collective6detail29Sm90TmaWarpSpecializedAdapterINS1I_15DefaultEpilogueISJ_SK_SK_NS1H_6thread17LinearCombinationISJ_Li1EffLNS1M_9ScaleType4KindE0ELNS_15FloatRoundStyleE2ESJ_EENS1_15EpilogueDefaultEEEEEvvEEEEvNT_6ParamsE,"",@"SHT_CUDA_INFO"
	.sectionflags	@""
	.align	4


	//----- nvinfo : EIATTR_CUDA_API_VERSION
	.align		4
        /*0000*/ 	.byte	0x04, 0x37
        /*0002*/ 	.short	(.L_21 - .L_20)
.L_20:
        /*0004*/ 	.word	0x00000082


	//----- nvinfo : EIATTR_KPARAM_INFO
	.align		4
.L_21:
        /*0008*/ 	.byte	0x04, 0x17
        /*000a*/ 	.short	(.L_23 - .L_22)
.L_22:
        /*000c*/ 	.word	0x00000000
        /*0010*/ 	.short	0x0000
        /*0012*/ 	.short	0x0070
        /*0014*/ 	.byte	0x00, 0xf0, 0x01, 0x10


	//----- nvinfo : EIATTR_SPARSE_MMA_MASK
	.align		4
.L_23:
        /*0018*/ 	.byte	0x03, 0x50
        /*001a*/ 	.short	0x0000


	//----- nvinfo : EIATTR_MAXREG_COUNT
	.align		4
        /*001c*/ 	.byte	0x03, 0x1b
        /*001e*/ 	.short	0x00a8


	//----- nvinfo : EIATTR_NUM_BARRIERS
	.align		4
        /*0020*/ 	.byte	0x02, 0x4c
        /*0022*/ 	.byte	0x01
	.zero		1


	//----- nvinfo : EIATTR_EXTERNS
	.align		4
        /*0024*/ 	.byte	0x04, 0x0f
        /*0026*/ 	.short	(.L_25 - .L_24)


	//   ....[0]....
	.align		4
.L_24:
        /*0028*/ 	.word	index@(__assertfail)


	//----- nvinfo : EIATTR_MERCURY_ISA_VERSION
	.align		4
.L_25:
        /*002c*/ 	.byte	0x03, 0x5f
        /*002e*/ 	.short	0x0101


	//----- nvinfo : EIATTR_INT_WARP_WIDE_INSTR_OFFSETS
	.align		4
        /*0030*/ 	.byte	0x04, 0x31
        /*0032*/ 	.short	(.L_27 - .L_26)


	//   ....[0]....
.L_26:
        /*0034*/ 	.word	0x000005e0


	//   ....[1]....
        /*0038*/ 	.word	0x00000600


	//   ....[2]....
        /*003c*/ 	.word	0x000007b0


	//----- nvinfo : EIATTR_COOP_GROUP_MASK_REGIDS
	.align		4
.L_27:
        /*0040*/ 	.byte	0x04, 0x29
        /*0042*/ 	.short	(.L_29 - .L_28)


	//   ....[0]....
.L_28:
        /*0044*/ 	.word	0xffffffff


	//   ....[1]....
        /*0048*/ 	.word	0xffffffff


	//   ....[2]....
        /*004c*/ 	.word	0xffffffff


	//   ....[3]....
        /*0050*/ 	.word	0xffffffff


	//   ....[4]....
        /*0054*/ 	.word	0xffffffff


	//   ....[5]....
        /*0058*/ 	.word	0xffffffff


	//----- nvinfo : EIATTR_COOP_GROUP_INSTR_OFFSETS
	.align		4
.L_29:
        /*005c*/ 	.byte	0x04, 0x28
        /*005e*/ 	.short	(.L_31 - .L_30)


	//   ....[0]....
.L_30:
        /*0060*/ 	.word	0x00000060


	//   ....[1]....
        /*0064*/ 	.word	0x00000070


	//   ....[2]....
        /*0068*/ 	.word	0x00000130


	//   ....[3]....
        /*006c*/ 	.word	0x00000430


	//   ....[4]....
        /*0070*/ 	.word	0x000008f0


	//   ....[5]....
        /*0074*/ 	.word	0x00001330


	//----- nvinfo : EIATTR_REG_RECONFIG
	.align		4
.L_31:
        /*0078*/ 	.byte	0x01, 0x54
	.zero		2


	//----- nvinfo : EIATTR_SYSCALL_OFFSETS
	.align		4
        /*007c*/ 	.byte	0x04, 0x46
        /*007e*/ 	.short	(.L_33 - .L_32)


	//   ....[0]....
.L_32:
        /*0080*/ 	.word	0x000014f0


	//----- nvinfo : EIATTR_MBARRIER_INSTR_OFFSETS
	.align		4
.L_33:
        /*0084*/ 	.byte	0x04, 0x39
        /*0086*/ 	.short	(.L_35 - .L_34)


	//   ....[0]....
.L_34:
        /*0088*/ 	.word	0x00000250
        /*008c*/ 	.word	0x000000ff
        /*0090*/ 	.word	0x00000000
        /*0094*/ 	.short	0x0100
        /*0096*/ 	.byte	0x08
	.zero		1


	//   ....[1]....
        /*0098*/ 	.word	0x00000260
        /*009c*/ 	.word	0x000000ff
        /*00a0*/ 	.word	0x00000070
        /*00a4*/ 	.short	0x0100
        /*00a6*/ 	.byte	0x08
	.zero		1


	//   ....[2]....
        /*00a8*/ 	.word	0x00000270
        /*00ac*/ 	.word	0x000000ff
        /*00b0*/ 	.word	0x00000008
        /*00b4*/ 	.short	0x0100
        /*00b6*/ 	.byte	0x08
	.zero		1


	//   ....[3]....
        /*00b8*/ 	.word	0x00000280
        /*00bc*/ 	.word	0x000000ff
        /*00c0*/ 	.word	0x00000078
        /*00c4*/ 	.short	0x0100
        /*00c6*/ 	.byte	0x08
	.zero		1


	//   ....[4]....
        /*00c8*/ 	.word	0x00000290
        /*00cc*/ 	.word	0x000000ff
        /*00d0*/ 	.word	0x00000010
        /*00d4*/ 	.short	0x0100
        /*00d6*/ 	.byte	0x08
	.zero		1


	//   ....[5]....
        /*00d8*/ 	.word	0x000002a0
        /*00dc*/ 	.word	0x000000ff
        /*00e0*/ 	.word	0x00000080
        /*00e4*/ 	.short	0x0100
        /*00e6*/ 	.byte	0x08
	.zero		1


	//   ....[6]....
        /*00e8*/ 	.word	0x000002b0
        /*00ec*/ 	.word	0x000000ff
        /*00f0*/ 	.word	0x00000018
        /*00f4*/ 	.short	0x0100
        /*00f6*/ 	.byte	0x08
	.zero		1


	//   ....[7]....
        /*00f8*/ 	.word	0x000002c0
        /*00fc*/ 	.word	0x000000ff
        /*0100*/ 	.word	0x00000088
        /*0104*/ 	.short	0x0100
        /*0106*/ 	.byte	0x08
	.zero		1


	//   ....[8]....
        /*0108*/ 	.word	0x000002d0
        /*010c*/ 	.word	0x000000ff
        /*0110*/ 	.word	0x00000020
        /*0114*/ 	.short	0x0100
        /*0116*/ 	.byte	0x08
	.zero		1


	//   ....[9]....
        /*0118*/ 	.word	0x000002e0
        /*011c*/ 	.word	0x000000ff
        /*0120*/ 	.word	0x00000090
        /*0124*/ 	.short	0x0100
        /*0126*/ 	.byte	0x08
	.zero		1


	//   ....[10]....
        /*0128*/ 	.word	0x000002f0
        /*012c*/ 	.word	0x000000ff
        /*0130*/ 	.word	0x00000028
        /*0134*/ 	.short	0x0100
        /*0136*/ 	.byte	0x08
	.zero		1


	//   ....[11]....
        /*0138*/ 	.word	0x00000300
        /*013c*/ 	.word	0x000000ff
        /*0140*/ 	.word	0x00000098
        /*0144*/ 	.short	0x0100
        /*0146*/ 	.byte	0x08
	.zero		1


	//   ....[12]....
        /*0148*/ 	.word	0x00000310
        /*014c*/ 	.word	0x000000ff
        /*0150*/ 	.word	0x00000030
        /*0154*/ 	.short	0x0100
        /*0156*/ 	.byte	0x08
	.zero		1


	//   ....[13]....
        /*0158*/ 	.word	0x00000320
        /*015c*/ 	.word	0x000000ff
        /*0160*/ 	.word	0x000000a0
        /*0164*/ 	.short	0x0100
        /*0166*/ 	.byte	0x08
	.zero		1


	//   ....[14]....
        /*0168*/ 	.word	0x00000330
        /*016c*/ 	.word	0x000000ff
        /*0170*/ 	.word	0x00000038
        /*0174*/ 	.short	0x0100
        /*0176*/ 	.byte	0x08
	.zero		1


	//   ....[15]....
        /*0178*/ 	.word	0x00000340
        /*017c*/ 	.word	0x000000ff
        /*0180*/ 	.word	0x000000a8
        /*0184*/ 	.short	0x0100
        /*0186*/ 	.byte	0x08
	.zero		1


	//   ....[16]....
        /*0188*/ 	.word	0x00000350
        /*018c*/ 	.word	0x000000ff
        /*0190*/ 	.word	0x00000040
        /*0194*/ 	.short	0x0100
        /*0196*/ 	.byte	0x08
	.zero		1


	//   ....[17]....
        /*0198*/ 	.word	0x00000360
        /*019c*/ 	.word	0x000000ff
        /*01a0*/ 	.word	0x000000b0
        /*01a4*/ 	.short	0x0100
        /*01a6*/ 	.byte	0x08
	.zero		1


	//   ....[18]....
        /*01a8*/ 	.word	0x00000370
        /*01ac*/ 	.word	0x000000ff
        /*01b0*/ 	.word	0x00000048
        /*01b4*/ 	.short	0x0100
        /*01b6*/ 	.byte	0x08
	.zero		1


	//   ....[19]....
        /*01b8*/ 	.word	0x00000380
        /*01bc*/ 	.word	0x000000ff
        /*01c0*/ 	.word	0x000000b8
        /*01c4*/ 	.short	0x0100
        /*01c6*/ 	.byte	0x08
	.zero		1


	//   ....[20]....
        /*01c8*/ 	.word	0x00000390
        /*01cc*/ 	.word	0x000000ff
        /*01d0*/ 	.word	0x00000050
        /*01d4*/ 	.short	0x0100
        /*01d6*/ 	.byte	0x08
	.zero		1


	//   ....[21]....
        /*01d8*/ 	.word	0x000003a0
        /*01dc*/ 	.word	0x000000ff
        /*01e0*/ 	.word	0x000000c0
        /*01e4*/ 	.short	0x0100
        /*01e6*/ 	.byte	0x08
	.zero		1


	//   ....[22]....
        /*01e8*/ 	.word	0x000003b0
        /*01ec*/ 	.word	0x000000ff
        /*01f0*/ 	.word	0x00000058
        /*01f4*/ 	.short	0x0100
        /*01f6*/ 	.byte	0x08
	.zero		1


	//   ....[23]....
        /*01f8*/ 	.word	0x000003c0
        /*01fc*/ 	.word	0x000000ff
        /*0200*/ 	.word	0x000000c8
        /*0204*/ 	.short	0x0100
        /*0206*/ 	.byte	0x08
	.zero		1


	//   ....[24]....
        /*0208*/ 	.word	0x000003d0
        /*020c*/ 	.word	0x000000ff
        /*0210*/ 	.word	0x00000060
        /*0214*/ 	.short	0x0100
        /*0216*/ 	.byte	0x08
	.zero		1


	//   ....[25]....
        /*0218*/ 	.word	0x000003e0
        /*021c*/ 	.word	0x000000ff
        /*0220*/ 	.word	0x000000d0
        /*0224*/ 	.short	0x0100
        /*0226*/ 	.byte	0x08
	.zero		1


	//   ....[26]....
        /*0228*/ 	.word	0x000003f0
        /*022c*/ 	.word	0x000000ff
        /*0230*/ 	.word	0x00000068
        /*0234*/ 	.short	0x0100
        /*0236*/ 	.byte	0x08
	.zero		1


	//   ....[27]....
        /*0238*/ 	.word	0x00000400
        /*023c*/ 	.word	0x000000ff
        /*0240*/ 	.word	0x000000d8
        /*0244*/ 	.short	0x0100
        /*0246*/ 	.byte	0x08
	.zero		1


	//   ....[28]....
        /*0248*/ 	.word	0x00000830
        /*024c*/ 	.word	0x000000ff
        /*0250*/ 	.word	0x000000f0
        /*0254*/ 	.short	0x0100
        /*0256*/ 	.byte	0x06
	.zero		1


	//   ....[29]....
        /*0258*/ 	.word	0x000008a0
        /*025c*/ 	.word	0x000000ff
        /*0260*/ 	.word	0x000000f8
        /*0264*/ 	.short	0x0100
        /*0266*/ 	.byte	0x06
	.zero		1


	//   ....[30]....
        /*0268*/ 	.word	0x000015b0
        /*026c*/ 	.word	0x00000003
        /*0270*/ 	.word	0x00000000
        /*0274*/ 	.short	0x010a
        /*0276*/ 	.byte	0x3f
	.zero		1


	//   ....[31]....
        /*0278*/ 	.word	0x000015f0
        /*027c*/ 	.word	0x00000003
        /*0280*/ 	.word	0x00000000
        /*0284*/ 	.short	0x010a
        /*0286*/ 	.byte	0x3f
	.zero		1


	//   ....[32]....
        /*0288*/ 	.word	0x000018c0
        /*028c*/ 	.word	0x00000005
        /*0290*/ 	.word	0x00000000
        /*0294*/ 	.short	0x010a
        /*0296*/ 	.byte	0x3f
	.zero		1


	//   ....[33]....
        /*0298*/ 	.word	0x00001900
        /*029c*/ 	.word	0x00000005
        /*02a0*/ 	.word	0x00000000
        /*02a4*/ 	.short	0x010a
        /*02a6*/ 	.byte	0x3f
	.zero		1


	//   ....[34]....
        /*02a8*/ 	.word	0x00001a60
        /*02ac*/ 	.word	0x00000005
        /*02b0*/ 	.word	0x00000000
        /*02b4*/ 	.short	0x0101
        /*02b6*/ 	.byte	0x3f
	.zero		1


	//   ....[35]....
        /*02b8*/ 	.word	0x00001c90
        /*02bc*/ 	.word	0x00000003
        /*02c0*/ 	.word	0x00000000
        /*02c4*/ 	.short	0x0101
        /*02c6*/ 	.byte	0x3f
	.zero		1


	//   ....[36]....
        /*02c8*/ 	.word	0x00006f40
        /*02cc*/ 	.word	0x00000014
        /*02d0*/ 	.word	0x00000070
        /*02d4*/ 	.short	0x010a
        /*02d6*/ 	.byte	0x3f
	.zero		1


	//   ....[37]....
        /*02d8*/ 	.word	0x00007340
        /*02dc*/ 	.word	0x0000000e
        /*02e0*/ 	.word	0x000000f8
        /*02e4*/ 	.short	0x0101
        /*02e6*/ 	.byte	0x3f
	.zero		1


	//   ....[38]....
        /*02e8*/ 	.word	0x00007a20
        /*02ec*/ 	.word	0x00000007
        /*02f0*/ 	.word	0x00000000
        /*02f4*/ 	.short	0x010a
        /*02f6*/ 	.byte	0x3f
	.zero		1


	//   ....[39]....
        /*02f8*/ 	.word	0x00007aa0
        /*02fc*/ 	.word	0x00000008
        /*0300*/ 	.word	0x00000000
        /*0304*/ 	.short	0x010a
        /*0306*/ 	.byte	0x3f
	.zero		1


	//   ....[40]....
        /*0308*/ 	.word	0x00007b30
        /*030c*/ 	.word	0x00000009
        /*0310*/ 	.word	0x00000000
        /*0314*/ 	.short	0x010a
        /*0316*/ 	.byte	0x3f
	.zero		1


	//   ....[41]....
        /*0318*/ 	.word	0x00007bc0
        /*031c*/ 	.word	0x00000008
        /*0320*/ 	.word	0x00000000
        /*0324*/ 	.short	0x010a
        /*0326*/ 	.byte	0x3f
	.zero		1


	//   ....[42]....
        /*0328*/ 	.word	0x00007c50
        /*032c*/ 	.word	0x00000009
        /*0330*/ 	.word	0x00000000
        /*0334*/ 	.short	0x010a
        /*0336*/ 	.byte	0x3f
	.zero		1


	//   ....[43]....
        /*0338*/ 	.word	0x00007ce0
        /*033c*/ 	.word	0x00000008
        /*0340*/ 	.word	0x00000000
        /*0344*/ 	.short	0x010a
        /*0346*/ 	.byte	0x3f
	.zero		1


	//   ....[44]....
        /*0348*/ 	.word	0x00007d70
        /*034c*/ 	.word	0x00000009
        /*0350*/ 	.word	0x00000000
        /*0354*/ 	.short	0x010a
        /*0356*/ 	.byte	0x3f
	.zero		1


	//   ....[45]....
        /*0358*/ 	.word	0x00007e00
        /*035c*/ 	.word	0x00000008
        /*0360*/ 	.word	0x00000000
        /*0364*/ 	.short	0x010a
        /*0366*/ 	.byte	0x3f
	.zero		1


	//   ....[46]....
        /*0368*/ 	.word	0x00007e90
        /*036c*/ 	.word	0x00000009
        /*0370*/ 	.word	0x00000000
        /*0374*/ 	.short	0x010a
        /*0376*/ 	.byte	0x3f
	.zero		1


	//   ....[47]....
        /*0378*/ 	.word	0x00007f20
        /*037c*/ 	.word	0x00000008
        /*0380*/ 	.word	0x00000000
        /*0384*/ 	.short	0x010a
        /*0386*/ 	.byte	0x3f
	.zero		1


	//   ....[48]....
        /*0388*/ 	.word	0x00007fb0
        /*038c*/ 	.word	0x00000009
        /*0390*/ 	.word	0x00000000
        /*0394*/ 	.short	0x010a
        /*0396*/ 	.byte	0x3f
	.zero		1


	//   ....[49]....
        /*0398*/ 	.word	0x00008040
        /*039c*/ 	.word	0x00000008
        /*03a0*/ 	.word	0x00000000
        /*03a4*/ 	.short	0x010a
        /*03a6*/ 	.byte	0x3f
	.zero		1


	//   ....[50]....
        /*03a8*/ 	.word	0x000080d0
        /*03ac*/ 	.word	0x0000000b
        /*03b0*/ 	.word	0x00000000
        /*03b4*/ 	.short	0x010a
        /*03b6*/ 	.byte	0x3f
	.zero		1


	//   ....[51]....
        /*03b8*/ 	.word	0x00008160
        /*03bc*/ 	.word	0x00000003
        /*03c0*/ 	.word	0x00000000
        /*03c4*/ 	.short	0x010a
        /*03c6*/ 	.byte	0x3f
	.zero		1


	//   ....[52]....
        /*03c8*/ 	.word	0x000081c0
        /*03cc*/ 	.word	0x00000003
        /*03d0*/ 	.word	0x00000000
        /*03d4*/ 	.short	0x010a
        /*03d6*/ 	.byte	0x3f
	.zero		1


	//   ....[53]....
        /*03d8*/ 	.word	0x00008210
        /*03dc*/ 	.word	0x00000005
        /*03e0*/ 	.word	0x00000000
        /*03e4*/ 	.short	0x010a
        /*03e6*/ 	.byte	0x3f
	.zero		1


	//   ....[54]....
        /*03e8*/ 	.word	0x000082e0
        /*03ec*/ 	.word	0x00000014
        /*03f0*/ 	.word	0x00000070
        /*03f4*/ 	.short	0x010a
        /*03f6*/ 	.byte	0x3f
	.zero		1


	//   ....[55]....
        /*03f8*/ 	.word	0x000083b0
        /*03fc*/ 	.word	0x00000007
        /*0400*/ 	.word	0x00000000
        /*0404*/ 	.short	0x010a
        /*0406*/ 	.byte	0x3f
	.zero		1


	//   ....[56]....
        /*0408*/ 	.word	0x00008400
        /*040c*/ 	.word	0x00000008
        /*0410*/ 	.word	0x00000000
        /*0414*/ 	.short	0x010a
        /*0416*/ 	.byte	0x3f
	.zero		1


	//   ....[57]....
        /*0418*/ 	.word	0x00008450
        /*041c*/ 	.word	0x00000009
        /*0420*/ 	.word	0x00000000
        /*0424*/ 	.short	0x010a
        /*0426*/ 	.byte	0x3f
	.zero		1


	//   ....[58]....
        /*0428*/ 	.word	0x000084a0
        /*042c*/ 	.word	0x00000008
        /*0430*/ 	.word	0x00000000
        /*0434*/ 	.short	0x010a
        /*0436*/ 	.byte	0x3f
	.zero		1


	//   ....[59]....
        /*0438*/ 	.word	0x000084f0
        /*043c*/ 	.word	0x00000009
        /*0440*/ 	.word	0x00000000
        /*0444*/ 	.short	0x010a
        /*0446*/ 	.byte	0x3f
	.zero		1


	//   ....[60]....
        /*0448*/ 	.word	0x00008540
        /*044c*/ 	.word	0x00000008
        /*0450*/ 	.word	0x00000000
        /*0454*/ 	.short	0x010a
        /*0456*/ 	.byte	0x3f
	.zero		1


	//   ....[61]....
        /*0458*/ 	.word	0x00008590
        /*045c*/ 	.word	0x00000009
        /*0460*/ 	.word	0x00000000
        /*0464*/ 	.short	0x010a
        /*0466*/ 	.byte	0x3f
	.zero		1


	//   ....[62]....
        /*0468*/ 	.word	0x000085e0
        /*046c*/ 	.word	0x00000008
        /*0470*/ 	.word	0x00000000
        /*0474*/ 	.short	0x010a
        /*0476*/ 	.byte	0x3f
	.zero		1


	//   ....[63]....
        /*0478*/ 	.word	0x00008630
        /*047c*/ 	.word	0x00000009
        /*0480*/ 	.word	0x00000000
        /*0484*/ 	.short	0x010a
        /*0486*/ 	.byte	0x3f
	.zero		1


	//   ....[64]....
        /*0488*/ 	.word	0x00008680
        /*048c*/ 	.word	0x00000008
        /*0490*/ 	.word	0x00000000
        /*0494*/ 	.short	0x010a
        /*0496*/ 	.byte	0x3f
	.zero		1


	//   ....[65]....
        /*0498*/ 	.word	0x000086d0
        /*049c*/ 	.word	0x00000009
        /*04a0*/ 	.word	0x00000000
        /*04a4*/ 	.short	0x010a
        /*04a6*/ 	.byte	0x3f
	.zero		1


	//   ....[66]....
        /*04a8*/ 	.word	0x00008720
        /*04ac*/ 	.word	0x00000008
        /*04b0*/ 	.word	0x00000000
        /*04b4*/ 	.short	0x010a
        /*04b6*/ 	.byte	0x3f
	.zero		1


	//   ....[67]....
        /*04b8*/ 	.word	0x00008770
        /*04bc*/ 	.word	0x0000000b
        /*04c0*/ 	.word	0x00000000
        /*04c4*/ 	.short	0x010a
        /*04c6*/ 	.byte	0x3f
	.zero		1


	//----- nvinfo : EIATTR_NUM_MBARRIERS
	.align		4
.L_35:
        /*04c8*/ 	.byte	0x03, 0x38
        /*04ca*/ 	.short	0x001e


	//----- nvinfo : EIATTR_EXIT_INSTR_OFFSETS
	.align		4
        /*04cc*/ 	.byte	0x04, 0x1c
        /*04ce*/ 	.short	(.L_37 - .L_36)


	//   ....[0]....
.L_36:
        /*04d0*/ 	.word	0x00000a50


	//   ....[1]....
        /*04d4*/ 	.word	0x00001260


	//   ....[2]....
        /*04d8*/ 	.word	0x00006660


	//   ....[3]....
        /*04dc*/ 	.word	0x00006bc0


	//   ....[4]....
        /*04e0*/ 	.word	0x000081b0


	//----- nvinfo : EIATTR_MAX_THREADS
	.align		4
.L_37:
        /*04e4*/ 	.byte	0x04, 0x05
        /*04e6*/ 	.short	(.L_39 - .L_38)
.L_38:
        /*04e8*/ 	.word	0x00000180
        /*04ec*/ 	.word	0x00000001
        /*04f0*/ 	.word	0x00000001


	//----- nvinfo : EIATTR_CRS_STACK_SIZE
	.align		4
.L_39:
        /*04f4*/ 	.byte	0x04, 0x1e
        /*04f6*/ 	.short	(.L_41 - .L_40)
.L_40:
        /*04f8*/ 	.word	0x00000000


	//----- nvinfo : EIATTR_CBANK_PARAM_SIZE
	.align		4
.L_41:
        /*04fc*/ 	.byte	0x03, 0x19
        /*04fe*/ 	.short	0x0470


	//----- nvinfo : EIATTR_PARAM_CBANK
	.align		4
        /*0500*/ 	.byte	0x04, 0x0a
        /*0502*/ 	.short	(.L_43 - .L_42)
	.align		4
.L_42:
        /*0504*/ 	.word	index@(.nv.constant0._ZN7cutlass13device_kernelINS_4gemm6kernel13GemmUniversalIN4cute5tupleIJiiiiEEENS1_10collective13CollectiveMmaINS1_34MainloopSm90TmaGmmaWarpSpecializedILi14ENS5_IJNS4_1CILi1EEENSA_ILi4EEESB_EEENS1_35KernelTmaWarpSpecializedCooperativeEEENS5_IJNSA_ILi128EEESG_NSA_ILi32EEEEEENS_10bfloat16_tENS5_IJlSB_lEEESJ_SK_NS4_8TiledMMAINS4_8MMA_AtomIJNS4_4SM904GMMA28MMA_64x128x16_F32BF16BF16_SSILNSO_5MajorE0ELSQ_0ELNSO_7ScaleInE1ELSR_1EEEEEENS4_6LayoutINS5_IJNSA_ILi2EEESB_SB_EEENS5_IJSB_NSA_ILi0EEESX_EEEEENS5_IJNS4_10UnderscoreES10_S10_EEEEENS4_23SM90_TMA_LOAD_MULTICASTENS4_14ComposedLayoutINS4_7SwizzleILi2ELi4ELi3EEENS4_18smem_ptr_flag_bitsILi16EEENSU_INS5_IJNSA_ILi8EEESH_EEENS5_IJSH_SB_EEEEEEEvNS4_8identityENS4_13SM90_TMA_LOADES1D_vS1E_EENS_8epilogue10collective6detail29Sm90TmaWarpSpecializedAdapterINS1I_15DefaultEpilogueISJ_SK_SK_NS1H_6thread17LinearCombinationISJ_Li1EffLNS1M_9ScaleType4KindE0ELNS_15FloatRoundStyleE2ESJ_EENS1_15EpilogueDefaultEEEEEvvEEEEvNT_6ParamsE)
        /*0508*/ 	.short	0x0210
        /*050a*/ 	.short	0x0470


	//----- nvinfo : EIATTR_SW_WAR
	.align		4
.L_43:
        /*050c*/ 	.byte	0x04, 0x36
        /*050e*/ 	.short	(.L_45 - .L_44)
.L_44:
        /*0510*/ 	.word	0x00000008
.L_45:


//--------------------- .nv.callgraph             --------------------------
	.section	.nv.callgraph,"",@"SHT_CUDA_CALLGRAPH"
	.align	4
	.sectionentsize	8
	.align		4
        /*0000*/ 	.word	0x00000000
	.align		4
        /*0004*/ 	.word	0xffffffff
	.align		4
        /*0008*/ 	.word	index@(_ZN7cutlass13device_kernelINS_4gemm6kernel13GemmUniversalIN4cute5tupleIJiiiiEEENS1_10collective13CollectiveMmaINS1_34MainloopSm90TmaGmmaWarpSpecializedILi14ENS5_IJNS4_1CILi1EEENSA_ILi4EEESB_EEENS1_35KernelTmaWarpSpecializedCooperativeEEENS5_IJNSA_ILi128EEESG_NSA_ILi32EEEEEENS_10bfloat16_tENS5_IJlSB_lEEESJ_SK_NS4_8TiledMMAINS4_8MMA_AtomIJNS4_4SM904GMMA28MMA_64x128x16_F32BF16BF16_SSILNSO_5MajorE0ELSQ_0ELNSO_7ScaleInE1ELSR_1EEEEEENS4_6LayoutINS5_IJNSA_ILi2EEESB_SB_EEENS5_IJSB_NSA_ILi0EEESX_EEEEENS5_IJNS4_10UnderscoreES10_S10_EEEEENS4_23SM90_TMA_LOAD_MULTICASTENS4_14ComposedLayoutINS4_7SwizzleILi2ELi4ELi3EEENS4_18smem_ptr_flag_bitsILi16EEENSU_INS5_IJNSA_ILi8EEESH_EEENS5_IJSH_SB_EEEEEEEvNS4_8identityENS4_13SM90_TMA_LOADES1D_vS1E_EENS_8epilogue10collective6detail29Sm90TmaWarpSpecializedAdapterINS1I_15DefaultEpilogueISJ_SK_SK_NS1H_6thread17LinearCombinationISJ_Li1EffLNS1M_9ScaleType4KindE0ELNS_15FloatRoundStyleE2ESJ_EENS1_15EpilogueDefaultEEEEEvvEEEEvNT_6ParamsE)
	.align		4
        /*000c*/ 	.word	index@(__assertfail)
	.align		4
        /*0010*/ 	.word	0x00000000
	.align		4
        /*0014*/ 	.word	0xfffffffe
	.align		4
        /*0018*/ 	.word	0x00000000
	.align		4
        /*001c*/ 	.word	0xfffffffd
	.align		4
        /*0020*/ 	.word	0x00000000
	.align		4
        /*0024*/ 	.word	0xfffffffc


//--------------------- .nv.constant4             --------------------------
	.section	.nv.constant4,"a",@progbits
	.align	8
	.align		8
.nv.constant4:
        /*0000*/ 	.dword	__assertfail
	.align		8
        /*0008*/ 	.dword	__unnamed_1
	.align		8
        /*0010*/ 	.dword	_ZN40_INTERNAL_021d8cc6_4_k_cu_cb016d38_248894cuda3std3__45__cpo5beginE
	.align		8
        /*0018*/ 	.dword	_ZN40_INTERNAL_021d8cc6_4_k_cu_cb016d38_248894cuda3std3__45__cpo3endE
	.align		8
        /*0020*/ 	.dword	_ZN40_INTERNAL_021d8cc6_4_k_cu_cb016d38_248894cuda3std3__45__cpo6cbeginE
	.align		8
        /*0028*/ 	.dword	_ZN40_INTERNAL_021d8cc6_4_k_cu_cb016d38_248894cuda3std3__45__cpo4cendE
	.align		8
        /*0030*/ 	.dword	_ZN40_INTERNAL_021d8cc6_4_k_cu_cb016d38_248894cuda3std3__442_GLOBAL__N__021d8cc6_4_k_cu_cb016d38_248896ignoreE
	.align		8
        /*0038*/ 	.dword	_ZN40_INTERNAL_021d8cc6_4_k_cu_cb016d38_248894cuda3std3__419piecewise_constructE
	.align		8
        /*0040*/ 	.dword	_ZN40_INTERNAL_021d8cc6_4_k_cu_cb016d38_248894cuda3std3__48in_placeE
	.align		8
        /*0048*/ 	.dword	_ZN40_INTERNAL_021d8cc6_4_k_cu_cb016d38_248894cuda3std6ranges3__45__cpo4swapE
	.align		8
        /*0050*/ 	.dword	_ZN40_INTERNAL_021d8cc6_4_k_cu_cb016d38_248894cuda3std6ranges3__45__cpo9iter_moveE
	.align		8
        /*0058*/ 	.dword	_ZN40_INTERNAL_021d8cc6_4_k_cu_cb016d38_248894cute7productE
	.align		8
        /*0060*/ 	.dword	_ZN40_INTERNAL_021d8cc6_4_k_cu_cb016d38_248894cute1_E
	.align		8
        /*0068*/ 	.dword	$str$22
	.align		8
        /*0070*/ 	.dword	$str$23


//--------------------- .text._ZN7cutlass13device_kernelINS_4gemm6kernel13GemmUniversalIN4cute5tupleIJiiiiEEENS1_10collective13CollectiveMmaINS1_34MainloopSm90TmaGmmaWarpSpecializedILi14ENS5_IJNS4_1CILi1EEENSA_ILi4EEESB_EEENS1_35KernelTmaWarpSpecializedCooperativeEEENS5_IJNSA_ILi128EEESG_NSA_ILi32EEEEEENS_10bfloat16_tENS5_IJlSB_lEEESJ_SK_NS4_8TiledMMAINS4_8MMA_AtomIJNS4_4SM904GMMA28MMA_64x128x16_F32BF16BF16_SSILNSO_5MajorE0ELSQ_0ELNSO_7ScaleInE1ELSR_1EEEEEENS4_6LayoutINS5_IJNSA_ILi2EEESB_SB_EEENS5_IJSB_NSA_ILi0EEESX_EEEEENS5_IJNS4_10UnderscoreES10_S10_EEEEENS4_23SM90_TMA_LOAD_MULTICASTENS4_14ComposedLayoutINS4_7SwizzleILi2ELi4ELi3EEENS4_18smem_ptr_flag_bitsILi16EEENSU_INS5_IJNSA_ILi8EEESH_EEENS5_IJSH_SB_EEEEEEEvNS4_8identityENS4_13SM90_TMA_LOADES1D_vS1E_EENS_8epilogue10collective6detail29Sm90TmaWarpSpecializedAdapterINS1I_15DefaultEpilogueISJ_SK_SK_NS1H_6thread17LinearCombinationISJ_Li1EffLNS1M_9ScaleType4KindE0ELNS_15FloatRoundStyleE2ESJ_EENS1_15EpilogueDefaultEEEEEvvEEEEvNT_6ParamsE --------------------------
	.section	.text._ZN7cutlass13device_kernelINS_4gemm6kernel13GemmUniversalIN4cute5tupleIJiiiiEEENS1_10collective13CollectiveMmaINS1_34MainloopSm90TmaGmmaWarpSpecializedILi14ENS5_IJNS4_1CILi1EEENSA_ILi4EEESB_EEENS1_35KernelTmaWarpSpecializedCooperativeEEENS5_IJNSA_ILi128EEESG_NSA_ILi32EEEEEENS_10bfloat16_tENS5_IJlSB_lEEESJ_SK_NS4_8TiledMMAINS4_8MMA_AtomIJNS4_4SM904GMMA28MMA_64x128x16_F32BF16BF16_SSILNSO_5MajorE0ELSQ_0ELNSO_7ScaleInE1ELSR_1EEEEEENS4_6LayoutINS5_IJNSA_ILi2EEESB_SB_EEENS5_IJSB_NSA_ILi0EEESX_EEEEENS5_IJNS4_10UnderscoreES10_S10_EEEEENS4_23SM90_TMA_LOAD_MULTICASTENS4_14ComposedLayoutINS4_7SwizzleILi2ELi4ELi3EEENS4_18smem_ptr_flag_bitsILi16EEENSU_INS5_IJNSA_ILi8EEESH_EEENS5_IJSH_SB_EEEEEEEvNS4_8identityENS4_13SM90_TMA_LOADES1D_vS1E_EENS_8epilogue10collective6detail29Sm90TmaWarpSpecializedAdapterINS1I_15DefaultEpilogueISJ_SK_SK_NS1H_6thread17LinearCombinationISJ_Li1EffLNS1M_9ScaleType4KindE0ELNS_15FloatRoundStyleE2ESJ_EENS1_15EpilogueDefaultEEEEEvvEEEEvNT_6ParamsE,"ax",@progbits
	.align	128
.text._ZN7cutlass13device_kernelINS_4gemm6kernel13GemmUniversalIN4cute5tupleIJiiiiEEENS1_10collective13CollectiveMmaINS1_34MainloopSm90TmaGmmaWarpSpecializedILi14ENS5_IJNS4_1CILi1EEENSA_ILi4EEESB_EEENS1_35KernelTmaWarpSpecializedCooperativeEEENS5_IJNSA_ILi128EEESG_NSA_ILi32EEEEEENS_10bfloat16_tENS5_IJlSB_lEEESJ_SK_NS4_8TiledMMAINS4_8MMA_AtomIJNS4_4SM904GMMA28MMA_64x128x16_F32BF16BF16_SSILNSO_5MajorE0ELSQ_0ELNSO_7ScaleInE1ELSR_1EEEEEENS4_6LayoutINS5_IJNSA_ILi2EEESB_SB_EEENS5_IJSB_NSA_ILi0EEESX_EEEEENS5_IJNS4_10UnderscoreES10_S10_EEEEENS4_23SM90_TMA_LOAD_MULTICASTENS4_14ComposedLayoutINS4_7SwizzleILi2ELi4ELi3EEENS4_18smem_ptr_flag_bitsILi16EEENSU_INS5_IJNSA_ILi8EEESH_EEENS5_IJSH_SB_EEEEEEEvNS4_8identityENS4_13SM90_TMA_LOADES1D_vS1E_EENS_8epilogue10collective6detail29Sm90TmaWarpSpecializedAdapterINS1I_15DefaultEpilogueISJ_SK_SK_NS1H_6thread17LinearCombinationISJ_Li1EffLNS1M_9ScaleType4KindE0ELNS_15FloatRoundStyleE2ESJ_EENS1_15EpilogueDefaultEEEEEvvEEEEvNT_6ParamsE:
        .type           _ZN7cutlass13device_kernelINS_4gemm6kernel13GemmUniversalIN4cute5tupleIJiiiiEEENS1_10collective13CollectiveMmaINS1_34MainloopSm90TmaGmmaWarpSpecializedILi14ENS5_IJNS4_1CILi1EEENSA_ILi4EEESB_EEENS1_35KernelTmaWarpSpecializedCooperativeEEENS5_IJNSA_ILi128EEESG_NSA_ILi32EEEEEENS_10bfloat16_tENS5_IJlSB_lEEESJ_SK_NS4_8TiledMMAINS4_8MMA_AtomIJNS4_4SM904GMMA28MMA_64x128x16_F32BF16BF16_SSILNSO_5MajorE0ELSQ_0ELNSO_7ScaleInE1ELSR_1EEEEEENS4_6LayoutINS5_IJNSA_ILi2EEESB_SB_EEENS5_IJSB_NSA_ILi0EEESX_EEEEENS5_IJNS4_10UnderscoreES10_S10_EEEEENS4_23SM90_TMA_LOAD_MULTICASTENS4_14ComposedLayoutINS4_7SwizzleILi2ELi4ELi3EEENS4_18smem_ptr_flag_bitsILi16EEENSU_INS5_IJNSA_ILi8EEESH_EEENS5_IJSH_SB_EEEEEEEvNS4_8identityENS4_13SM90_TMA_LOADES1D_vS1E_EENS_8epilogue10collective6detail29Sm90TmaWarpSpecializedAdapterINS1I_15DefaultEpilogueISJ_SK_SK_NS1H_6thread17LinearCombinationISJ_Li1EffLNS1M_9ScaleType4KindE0ELNS_15FloatRoundStyleE2ESJ_EENS1_15EpilogueDefaultEEEEEvvEEEEvNT_6ParamsE,@function
        .size           _ZN7cutlass13device_kernelINS_4gemm6kernel13GemmUniversalIN4cute5tupleIJiiiiEEENS1_10collective13CollectiveMmaINS1_34MainloopSm90TmaGmmaWarpSpecializedILi14ENS5_IJNS4_1CILi1EEENSA_ILi4EEESB_EEENS1_35KernelTmaWarpSpecializedCooperativeEEENS5_IJNSA_ILi128EEESG_NSA_ILi32EEEEEENS_10bfloat16_tENS5_IJlSB_lEEESJ_SK_NS4_8TiledMMAINS4_8MMA_AtomIJNS4_4SM904GMMA28MMA_64x128x16_F32BF16BF16_SSILNSO_5MajorE0ELSQ_0ELNSO_7ScaleInE1ELSR_1EEEEEENS4_6LayoutINS5_IJNSA_ILi2EEESB_SB_EEENS5_IJSB_NSA_ILi0EEESX_EEEEENS5_IJNS4_10UnderscoreES10_S10_EEEEENS4_23SM90_TMA_LOAD_MULTICASTENS4_14ComposedLayoutINS4_7SwizzleILi2ELi4ELi3EEENS4_18smem_ptr_flag_bitsILi16EEENSU_INS5_IJNSA_ILi8EEESH_EEENS5_IJSH_SB_EEEEEEEvNS4_8identityENS4_13SM90_TMA_LOADES1D_vS1E_EENS_8epilogue10collective6detail29Sm90TmaWarpSpecializedAdapterINS1I_15DefaultEpilogueISJ_SK_SK_NS1H_6thread17LinearCombinationISJ_Li1EffLNS1M_9ScaleType4KindE0ELNS_15FloatRoundStyleE2ESJ_EENS1_15EpilogueDefaultEEEEEvvEEEEvNT_6ParamsE,(.L_x_220 - _ZN7cutlass13device_kernelINS_4gemm6kernel13GemmUniversalIN4cute5tupleIJiiiiEEENS1_10collective13CollectiveMmaINS1_34MainloopSm90TmaGmmaWarpSpecializedILi14ENS5_IJNS4_1CILi1EEENSA_ILi4EEESB_EEENS1_35KernelTmaWarpSpecializedCooperativeEEENS5_IJNSA_ILi128EEESG_NSA_ILi32EEEEEENS_10bfloat16_tENS5_IJlSB_lEEESJ_SK_NS4_8TiledMMAINS4_8MMA_AtomIJNS4_4SM904GMMA28MMA_64x128x16_F32BF16BF16_SSILNSO_5MajorE0ELSQ_0ELNSO_7ScaleInE1ELSR_1EEEEEENS4_6LayoutINS5_IJNSA_ILi2EEESB_SB_EEENS5_IJSB_NSA_ILi0EEESX_EEEEENS5_IJNS4_10UnderscoreES10_S10_EEEEENS4_23SM90_TMA_LOAD_MULTICASTENS4_14ComposedLayoutINS4_7SwizzleILi2ELi4ELi3EEENS4_18smem_ptr_flag_bitsILi16EEENSU_INS5_IJNSA_ILi8EEESH_EEENS5_IJSH_SB_EEEEEEEvNS4_8identityENS4_13SM90_TMA_LOADES1D_vS1E_EENS_8epilogue10collective6detail29Sm90TmaWarpSpecializedAdapterINS1I_15DefaultEpilogueISJ_SK_SK_NS1H_6thread17LinearCombinationISJ_Li1EffLNS1M_9ScaleType4KindE0ELNS_15FloatRoundStyleE2ESJ_EENS1_15EpilogueDefaultEEEEEvvEEEEvNT_6ParamsE)
        .other          _ZN7cutlass13device_kernelINS_4gemm6kernel13GemmUniversalIN4cute5tupleIJiiiiEEENS1_10collective13CollectiveMmaINS1_34MainloopSm90TmaGmmaWarpSpecializedILi14ENS5_IJNS4_1CILi1EEENSA_ILi4EEESB_EEENS1_35KernelTmaWarpSpecializedCooperativeEEENS5_IJNSA_ILi128EEESG_NSA_ILi32EEEEEENS_10bfloat16_tENS5_IJlSB_lEEESJ_SK_NS4_8TiledMMAINS4_8MMA_AtomIJNS4_4SM904GMMA28MMA_64x128x16_F32BF16BF16_SSILNSO_5MajorE0ELSQ_0ELNSO_7ScaleInE1ELSR_1EEEEEENS4_6LayoutINS5_IJNSA_ILi2EEESB_SB_EEENS5_IJSB_NSA_ILi0EEESX_EEEEENS5_IJNS4_10UnderscoreES10_S10_EEEEENS4_23SM90_TMA_LOAD_MULTICASTENS4_14ComposedLayoutINS4_7SwizzleILi2ELi4ELi3EEENS4_18smem_ptr_flag_bitsILi16EEENSU_INS5_IJNSA_ILi8EEESH_EEENS5_IJSH_SB_EEEEEEEvNS4_8identityENS4_13SM90_TMA_LOADES1D_vS1E_EENS_8epilogue10collective6detail29Sm90TmaWarpSpecializedAdapterINS1I_15DefaultEpilogueISJ_SK_SK_NS1H_6thread17LinearCombinationISJ_Li1EffLNS1M_9ScaleType4KindE0ELNS_15FloatRoundStyleE2ESJ_EENS1_15EpilogueDefaultEEEEEvvEEEEvNT_6ParamsE,@"STO_CUDA_ENTRY STV_DEFAULT"
_ZN7cutlass13device_kernelINS_4gemm6kernel13GemmUniversalIN4cute5tupleIJiiiiEEENS1_10collective13CollectiveMmaINS1_34MainloopSm90TmaGmmaWarpSpecializedILi14ENS5_IJNS4_1CILi1EEENSA_ILi4EEESB_EEENS1_35KernelTmaWarpSpecializedCooperativeEEENS5_IJNSA_ILi128EEESG_NSA_ILi32EEEEEENS_10bfloat16_tENS5_IJlSB_lEEESJ_SK_NS4_8TiledMMAINS4_8MMA_AtomIJNS4_4SM904GMMA28MMA_64x128x16_F32BF16BF16_SSILNSO_5MajorE0ELSQ_0ELNSO_7ScaleInE1ELSR_1EEEEEENS4_6LayoutINS5_IJNSA_ILi2EEESB_SB_EEENS5_IJSB_NSA_ILi0EEESX_EEEEENS5_IJNS4_10UnderscoreES10_S10_EEEEENS4_23SM90_TMA_LOAD_MULTICASTENS4_14ComposedLayoutINS4_7SwizzleILi2ELi4ELi3EEENS4_18smem_ptr_flag_bitsILi16EEENSU_INS5_IJNSA_ILi8EEESH_EEENS5_IJSH_SB_EEEEEEEvNS4_8identityENS4_13SM90_TMA_LOADES1D_vS1E_EENS_8epilogue10collective6detail29Sm90TmaWarpSpecializedAdapterINS1I_15DefaultEpilogueISJ_SK_SK_NS1H_6thread17LinearCombinationISJ_Li1EffLNS1M_9ScaleType4KindE0ELNS_15FloatRoundStyleE2ESJ_EENS1_15EpilogueDefaultEEEEEvvEEEEvNT_6ParamsE:
[----:B------:R-:W0:Y:S01]  /*0000*/  LDC R1, c[0x0][0x28] ;  /* 0x00000a00ff017b82 */ /* 0x000e220000000800 */
[----:B------:R-:W1:Y:S01]  /*0010*/  S2R R18, SR_TID.X ;  /* 0x0000000000127919 */ /* 0x000e620000002100 */
[----:B------:R-:W-:Y:S01]  /*0020*/  ELECT P0, URZ, PT ;  /* 0x00000000003f782f */ /* 0x000fe20003800000 */
[----:B------:R-:W-:Y:S01]  /*0030*/  BSSY B0, `(.L_x_0) ;  /* 0x000000f000007945 */ /* 0x000fe20003800000 */
[--C-:B-1----:R-:W-:Y:S02]  /*0040*/  SHF.R.U32.HI R0, RZ, 0x5, R18.reuse ;  /* 0x00000005ff007819 */ /* 0x102fe40000011612 */
[----:B------:R-:W-:-:S03]  /*0050*/  SHF.R.U32.HI R3, RZ, 0x7, R18 ;  /* 0x00000007ff037819 */ /* 0x000fc60000011612 */
[----:B------:R-:W1:Y:S04]  /*0060*/  SHFL.IDX PT, R2, R0, RZ, 0x1f ;  /* 0x00001fff00027589 */ /* 0x000e6800000e0000 */
[----:B------:R2:W3:Y:S01]  /*0070*/  SHFL.IDX PT, R5, R3, RZ, 0x1f ;  /* 0x00001fff03057589 */ /* 0x0004e200000e0000 */
[----:B-1----:R-:W-:-:S13]  /*0080*/  ISETP.NE.OR P0, PT, R2, RZ, !P0 ;  /* 0x000000ff0200720c */ /* 0x002fda0004705670 */
[----:B0-23--:R-:W-:Y:S05]  /*0090*/  @P0 BRA `(.L_x_1) ;  /* 0x0000000000200947 */ /* 0x00dfea0003800000 */
[----:B------:R-:W-:Y:S02]  /*00a0*/  ULDC.64 UR4, c[0x0][0x198] ;  /* 0x0000660000047ab9 */ /* 0x000fe40000000a00 */
[----:B------:R-:W-:Y:S02]  /*00b0*/  UIADD3 UR6, UP0, UR4, 0xf0, URZ ;  /* 0x000000f004067890 */ /* 0x000fe4000ff1e03f */
[----:B------:R-:W-:Y:S02]  /*00c0*/  UIADD3 UR4, UP1, UR4, 0x1f0, URZ ;  /* 0x000001f004047890 */ /* 0x000fe4000ff3e03f */
[----:B------:R-:W-:Y:S02]  /*00d0*/  UIADD3.X UR7, URZ, UR5, URZ, UP0, !UPT ;  /* 0x000000053f077290 */ /* 0x000fe400087fe43f */
[----:B------:R-:W-:-:S07]  /*00e0*/  UIADD3.X UR5, URZ, UR5, URZ, UP1, !UPT ;  /* 0x000000053f057290 */ /* 0x000fce0008ffe43f */
[----:B------:R0:W-:Y:S02]  /*00f0*/  UTMACCTL.PF [UR6] ;  /* 0x00000000060079b9 */ /* 0x0001e40008040000 */
[----:B------:R0:W-:Y:S02]  /*0100*/  UTMACCTL.PF [UR4] ;  /* 0x00000000040079b9 */ /* 0x0001e40008040000 */
[----:B0-----:R-:W-:Y:S01]  /*0110*/  NOP ;  /* 0x0000000000007918 */ /* 0x001fe20000000000 */
.L_x_1:
[----:B------:R-:W-:Y:S05]  /*0120*/  BSYNC B0 ;  /* 0x0000000000007941 */ /* 0x000fea0003800000 */
.L_x_0:
[----:B------:R-:W0:Y:S02]  /*0130*/  SHFL.IDX PT, R3, R0, RZ, 0x1f ;  /* 0x00001fff00037589 */ /* 0x000e2400000e0000 */
[----:B0-----:R-:W-:-:S13]  /*0140*/  ISETP.NE.AND P0, PT, R3, RZ, PT ;  /* 0x000000ff0300720c */ /* 0x001fda0003f05270 */
[----:B------:R-:W-:Y:S05]  /*0150*/  @P0 BRA `(.L_x_2) ;  /* 0x0000000000b40947 */ /* 0x000fea0003800000 */
[----:B------:R-:W-:Y:S01]  /*0160*/  ELECT P0, URZ, PT ;  /* 0x00000000003f782f */ /* 0x000fe20003800000 */
[----:B------:R-:W-:-:S12]  /*0170*/  BSSY B0, `(.L_x_2) ;  /* 0x000002b000007945 */ /* 0x000fd80003800000 */
[----:B------:R-:W-:Y:S05]  /*0180*/  @!P0 BRA `(.L_x_3) ;  /* 0x0000000000a48947 */ /* 0x000fea0003800000 */
[----:B------:R-:W0:Y:S01]  /*0190*/  S2UR UR8, SR_CgaCtaId ;  /* 0x00000000000879c3 */ /* 0x000e220000008800 */
[----:B------:R-:W-:Y:S01]  /*01a0*/  UMOV UR4, 0x400 ;  /* 0x0000040000047882 */ /* 0x000fe20000000000 */
[----:B------:R-:W-:Y:S01]  /*01b0*/  UMOV UR5, 0x1 ;  /* 0x0000000100057882 */ /* 0x000fe20000000000 */
[----:B------:R-:W-:Y:S02]  /*01c0*/  UMOV UR6, 0x8 ;  /* 0x0000000800067882 */ /* 0x000fe40000000000 */
[----:B------:R-:W-:-:S04]  /*01d0*/  UIADD3 UR6, -UR6, 0x100000, URZ ;  /* 0x0010000006067890 */ /* 0x000fc8000fffe13f */
[----:B------:R-:W-:Y:S02]  /*01e0*/  USHF.L.U32 UR7, UR6, 0xb, URZ ;  /* 0x0000000b06077899 */ /* 0x000fe4000800063f */
[----:B------:R-:W-:Y:S02]  /*01f0*/  USHF.L.U32 UR6, UR6, 0x1, URZ ;  /* 0x0000000106067899 */ /* 0x000fe4000800063f */
[----:B0-----:R-:W-:Y:S02]  /*0200*/  ULEA UR8, UR8, UR4, 0x18 ;  /* 0x0000000408087291 */ /* 0x001fe4000f8ec03f */
[----:B------:R-:W-:-:S04]  /*0210*/  UIADD3 UR4, -UR5, 0x100000, URZ ;  /* 0x0010000005047890 */ /* 0x000fc8000fffe13f */
[----:B------:R-:W-:Y:S02]  /*0220*/  USHF.L.U32 UR5, UR4, 0xb, URZ ;  /* 0x0000000b04057899 */ /* 0x000fe4000800063f */
[----:B------:R-:W-:Y:S01]  /*0230*/  USHF.L.U32 UR4, UR4, 0x1, URZ ;  /* 0x0000000104047899 */ /* 0x000fe2000800063f */
[----:B------:R-:W0:Y:S11]  /*0240*/  FENCE.VIEW.ASYNC.S ;  /* 0x00000000000073c6 */ /* 0x000e360000000000 */
[----:B0-----:R0:W1:Y:S01]  /*0250*/  SYNCS.EXCH.64 URZ, [UR8], UR4 ;  /* 0x00000004083f75b2 */ /* 0x0010620008000100 */
[----:B------:R0:W2:Y:S01]  /*0260*/  SYNCS.EXCH.64 URZ, [UR8+0x70], UR6 ;  /* 0x00007006083f75b2 */ /* 0x0000a20008000100 */
[----:B------:R0:W3:Y:S01]  /*0270*/  SYNCS.EXCH.64 URZ, [UR8+0x8], UR4 ;  /* 0x00000804083f75b2 */ /* 0x0000e20008000100 */
[----:B------:R0:W4:Y:S01]  /*0280*/  SYNCS.EXCH.64 URZ, [UR8+0x78], UR6 ;  /* 0x00007806083f75b2 */ /* 0x0001220008000100 */
[----:B------:R0:W0:Y:S01]  /*0290*/  SYNCS.EXCH.64 URZ, [UR8+0x10], UR4 ;  /* 0x00001004083f75b2 */ /* 0x0000220008000100 */
        /* <DEDUP_REMOVED lines=23> */
[----:B-1234-:R-:W-:Y:S01]  /*0410*/  NOP ;  /* 0x0000000000007918 */ /* 0x01efe20000000000 */
.L_x_3:
[----:B0-----:R-:W-:Y:S05]  /*0420*/  BSYNC B0 ;  /* 0x0000000000007941 */ /* 0x001fea0003800000 */
.L_x_2:
[----:B------:R-:W0:Y:S01]  /*0430*/  SHFL.IDX PT, R0, R0, RZ, 0x1f ;  /* 0x00001fff00007589 */ /* 0x000e2200000e0000 */
[----:B------:R-:W-:Y:S01]  /*0440*/  SHF.R.S32.HI R7, RZ, 0x1f, R18 ;  /* 0x0000001fff077819 */ /* 0x000fe20000011412 */
[----:B------:R-:W1:Y:S01]  /*0450*/  S2UR UR8, SR_CTAID.X ;  /* 0x00000000000879c3 */ /* 0x000e620000002500 */
[----:B------:R-:W-:Y:S01]  /*0460*/  ELECT P0, URZ, PT ;  /* 0x00000000003f782f */ /* 0x000fe20003800000 */
[----:B------:R-:W2:Y:S01]  /*0470*/  S2R R4, SR_CTAID.Y ;  /* 0x0000000000047919 */ /* 0x000ea20000002600 */
[----:B------:R-:W-:Y:S01]  /*0480*/  LEA.HI R7, R7, R18, RZ, 0x7 ;  /* 0x0000001207077211 */ /* 0x000fe200078f38ff */
[----:B------:R-:W-:Y:S01]  /*0490*/  ULDC UR4, c[0x0][0x154] ;  /* 0x0000550000047ab9 */ /* 0x000fe20000000800 */
[----:B------:R-:W-:Y:S01]  /*04a0*/  SHF.R.S32.HI R8, RZ, 0x1f, R3 ;  /* 0x0000001fff087819 */ /* 0x000fe20000011403 */
[----:B------:R-:W-:Y:S01]  /*04b0*/  NOP ;  /* 0x0000000000007918 */ /* 0x000fe20000000000 */
[----:B------:R-:W-:Y:S01]  /*04c0*/  LOP3.LUT R7, R7, 0xffffff80, RZ, 0xc0, !PT ;  /* 0xffffff8007077812 */ /* 0x000fe200078ec0ff */
[----:B------:R-:W3:Y:S01]  /*04d0*/  LDC R12, c[0x0][0x140] ;  /* 0x00005000ff0c7b82 */ /* 0x000ee20000000800 */
[----:B------:R-:W-:Y:S01]  /*04e0*/  LEA.HI R8, R8, R3, RZ, 0x2 ;  /* 0x0000000308087211 */ /* 0x000fe200078f10ff */
[----:B------:R-:W-:-:S02]  /*04f0*/  NOP ;  /* 0x0000000000007918 */ /* 0x000fc40000000000 */
[----:B------:R-:W-:Y:S01]  /*0500*/  IMAD.IADD R6, R18, 0x1, -R7 ;  /* 0x0000000112067824 */ /* 0x000fe200078e0a07 */
[----:B------:R-:W-:-:S03]  /*0510*/  LOP3.LUT R8, R8, 0x3ffffffc, RZ, 0xc0, !PT ;  /* 0x3ffffffc08087812 */ /* 0x000fc600078ec0ff */
[----:B------:R-:W4:Y:S01]  /*0520*/  LDC R10, c[0x0][0x144] ;  /* 0x00005100ff0a7b82 */ /* 0x000f220000000800 */
[----:B------:R-:W-:Y:S02]  /*0530*/  SHF.R.S32.HI R7, RZ, 0x1f, R6 ;  /* 0x0000001fff077819 */ /* 0x000fe40000011406 */
[----:B------:R-:W-:Y:S02]  /*0540*/  LOP3.LUT P2, RZ, R6, 0x7, RZ, 0xc0, !PT ;  /* 0x0000000706ff7812 */ /* 0x000fe4000784c0ff */
[----:B------:R-:W-:Y:S01]  /*0550*/  LEA.HI R7, R7, R6, RZ, 0x3 ;  /* 0x0000000607077211 */ /* 0x000fe200078f18ff */
[----:B------:R-:W-:Y:S01]  /*0560*/  VIADD R6, R5, 0xffffffff ;  /* 0xffffffff05067836 */ /* 0x000fe20000000000 */
[----:B0-----:R-:W-:Y:S02]  /*0570*/  ISETP.NE.OR P0, PT, R0, RZ, !P0 ;  /* 0x000000ff0000720c */ /* 0x001fe40004705670 */
[--C-:B------:R-:W-:Y:S02]  /*0580*/  SHF.R.S32.HI R0, RZ, 0x3, R7.reuse ;  /* 0x00000003ff007819 */ /* 0x100fe40000011407 */
[----:B------:R-:W-:-:S02]  /*0590*/  SHF.R.S32.HI R7, RZ, 0x1f, R7 ;  /* 0x0000001fff077819 */ /* 0x000fc40000011407 */
[----:B------:R-:W-:Y:S02]  /*05a0*/  ISETP.GE.U32.AND P5, PT, R6, 0x2, PT ;  /* 0x000000020600780c */ /* 0x000fe40003fa6070 */
[----:B------:R-:W-:Y:S02]  /*05b0*/  LEA.HI R7, R7, R0, RZ, 0x2 ;  /* 0x0000000007077211 */ /* 0x000fe400078f10ff */
[----:B---3--:R-:W-:Y:S02]  /*05c0*/  ISETP.EQ.U32.AND P3, PT, R12, 0x1, PT ;  /* 0x000000010c00780c */ /* 0x008fe40003f62070 */
[----:B--2---:R-:W-:Y:S01]  /*05d0*/  I2FP.F32.U32 R9, R4 ;  /* 0x0000000400097245 */ /* 0x004fe20000201000 */
[----:B------:R-:W-:Y:S01]  /*05e0*/  VOTEU.ALL UP0, P0 ;  /* 0x00000000003f7886 */ /* 0x000fe20000000000 */
[----:B------:R-:W-:Y:S01]  /*05f0*/  LOP3.LUT R7, R7, 0xfffffffc, RZ, 0xc0, !PT ;  /* 0xfffffffc07077812 */ /* 0x000fe200078ec0ff */
[----:B------:R-:W-:Y:S02]  /*0600*/  VOTEU.ALL UP1, P0 ;  /* 0x00000000003f7886 */ /* 0x000fe40000020000 */
[----:B------:R-:W-:Y:S01]  /*0610*/  FMUL R11, R9, UR4 ;  /* 0x00000004090b7c20 */ /* 0x000fe20008400000 */
[----:B------:R-:W-:Y:S01]  /*0620*/  IMAD.IADD R9, R3, 0x1, -R8 ;  /* 0x0000000103097824 */ /* 0x000fe200078e0a08 */
[----:B-1----:R-:W-:Y:S01]  /*0630*/  I2FP.F32.U32 R8, UR8 ;  /* 0x0000000800087c45 */ /* 0x002fe20008201000 */
[----:B------:R-:W-:Y:S01]  /*0640*/  IMAD.IADD R0, R0, 0x1, -R7 ;  /* 0x0000000100007824 */ /* 0x000fe200078e0a07 */
[----:B------:R-:W0:Y:S01]  /*0650*/  @!UP0 S2UR UR7, SR_CgaCtaId ;  /* 0x00000000000789c3 */ /* 0x000e220000008800 */
[----:B------:R-:W-:Y:S01]  /*0660*/  ULDC UR4, c[0x0][0x150] ;  /* 0x0000540000047ab9 */ /* 0x000fe20000000800 */
[----:B------:R-:W1:Y:S01]  /*0670*/  F2I.U32.TRUNC.NTZ R11, R11 ;  /* 0x0000000b000b7305 */ /* 0x000e62000020f000 */
[----:B------:R-:W-:Y:S01]  /*0680*/  FMUL R8, R8, UR4 ;  /* 0x0000000408087c20 */ /* 0x000fe20008400000 */
[----:B------:R-:W-:Y:S01]  /*0690*/  SHF.R.S32.HI R3, RZ, 0x1f, R2 ;  /* 0x0000001fff037819 */ /* 0x000fe20000011402 */
[----:B------:R-:W-:Y:S01]  /*06a0*/  IMAD R9, R9, 0x4, R0 ;  /* 0x0000000409097824 */ /* 0x000fe200078e0200 */
[----:B------:R-:W-:Y:S01]  /*06b0*/  UMOV UR4, 0x20 ;  /* 0x0000002000047882 */ /* 0x000fe20000000000 */
[----:B------:R-:W-:Y:S01]  /*06c0*/  @!UP0 UMOV UR6, 0x400 ;  /* 0x0000040000068882 */ /* 0x000fe20000000000 */
[----:B------:R-:W2:Y:S01]  /*06d0*/  LDC R7, c[0x0][0x148] ;  /* 0x00005200ff077b82 */ /* 0x000ea20000000800 */
[----:B------:R-:W-:Y:S01]  /*06e0*/  LEA.HI R3, R3, R2, RZ, 0x2 ;  /* 0x0000000203037211 */ /* 0x000fe200078f10ff */
[----:B------:R-:W3:Y:S01]  /*06f0*/  F2I.U32.TRUNC.NTZ R8, R8 ;  /* 0x0000000800087305 */ /* 0x000ee2000020f000 */
[----:B------:R-:W-:Y:S01]  /*0700*/  IMAD.SHL.U32 R22, R9, 0x4, RZ ;  /* 0x0000000409167824 */ /* 0x000fe200078e00ff */
[----:B------:R-:W-:-:S04]  /*0710*/  @!UP0 UIADD3 UR4, -UR4, 0x100000, URZ ;  /* 0x0010000004048890 */ /* 0x000fc8000fffe13f */
[----:B------:R-:W-:Y:S02]  /*0720*/  @!UP0 USHF.L.U32 UR5, UR4, 0xb, URZ ;  /* 0x0000000b04058899 */ /* 0x000fe4000800063f */
[----:B------:R-:W-:Y:S01]  /*0730*/  @!UP0 USHF.L.U32 UR4, UR4, 0x1, URZ ;  /* 0x0000000104048899 */ /* 0x000fe2000800063f */
[----:B------:R-:W-:Y:S02]  /*0740*/  LOP3.LUT R3, R3, 0xfffffffc, RZ, 0xc0, !PT ;  /* 0xfffffffc03037812 */ /* 0x000fe400078ec0ff */
[----:B------:R-:W-:Y:S01]  /*0750*/  LOP3.LUT R22, R9, 0xc, R22, 0x78, !PT ;  /* 0x0000000c09167812 */ /* 0x000fe200078e7816 */
[----:B-1----:R-:W-:Y:S02]  /*0760*/  IMAD.MOV R21, RZ, RZ, -R11 ;  /* 0x000000ffff157224 */ /* 0x002fe400078e0a0b */
[----:B------:R-:W-:Y:S01]  /*0770*/  IMAD.IADD R0, R2, 0x1, -R3 ;  /* 0x0000000102007824 */ /* 0x000fe200078e0a03 */
[----:B0-----:R-:W-:Y:S01]  /*0780*/  @!UP0 ULEA UR6, UR7, UR6, 0x18 ;  /* 0x0000000607068291 */ /* 0x001fe2000f8ec03f */
[----:B---3--:R-:W-:-:S03]  /*0790*/  IMAD.MOV R3, RZ, RZ, -R8 ;  /* 0x000000ffff037224 */ /* 0x008fc600078e0a08 */
[----:B------:R-:W-:Y:S01]  /*07a0*/  ISETP.NE.AND P1, PT, R0, 0x3, PT ;  /* 0x000000030000780c */ /* 0x000fe20003f25270 */
[----:B------:R-:W-:Y:S01]  /*07b0*/  VOTEU.ALL UP0, P0 ;  /* 0x00000000003f7886 */ /* 0x000fe20000000000 */
[----:B------:R-:W-:Y:S01]  /*07c0*/  ISETP.LT.U32.AND P0, PT, R22, 0x4, !P2 ;  /* 0x000000041600780c */ /* 0x000fe20005701070 */
[----:B----4-:R-:W-:Y:S01]  /*07d0*/  IMAD R3, R10, R3, UR8 ;  /* 0x000000080a037e24 */ /* 0x010fe2000f8e0203 */
[----:B------:R-:W-:Y:S01]  /*07e0*/  ISETP.EQ.OR P1, PT, R0, RZ, !P1 ;  /* 0x000000ff0000720c */ /* 0x000fe20004f22670 */
[----:B--2---:R-:W-:Y:S01]  /*07f0*/  IMAD R9, R7, R21, R4 ;  /* 0x0000001507097224 */ /* 0x004fe200078e0204 */
[C---:B------:R-:W-:Y:S02]  /*0800*/  ISETP.NE.AND P2, PT, R5.reuse, RZ, PT ;  /* 0x000000ff0500720c */ /* 0x040fe40003f45270 */
[----:B------:R-:W-:Y:S01]  /*0810*/  ISETP.EQ.AND P1, PT, R5, RZ, P1 ;  /* 0x000000ff0500720c */ /* 0x000fe20000f22270 */
[----:B------:R-:W0:Y:S02]  /*0820*/  FENCE.VIEW.ASYNC.S ;  /* 0x00000000000073c6 */ /* 0x000e240000000000 */
[----:B0-----:R0:W1:Y:S01]  /*0830*/  @!UP0 SYNCS.EXCH.64 URZ, [UR6+0xf0], UR4 ;  /* 0x0000f004063f85b2 */ /* 0x0010620008000100 */
[----:B------:R-:W-:-:S02]  /*0840*/  ISETP.NE.AND P4, PT, R9, R22, PT ;  /* 0x000000160900720c */ /* 0x000fc40003f85270 */
[----:B------:R-:W-:Y:S02]  /*0850*/  SEL R19, RZ, 0x1, !P1 ;  /* 0x00000001ff137807 */ /* 0x000fe40004800000 */
[----:B------:R-:W-:Y:S02]  /*0860*/  ISETP.EQ.OR P4, PT, R3, RZ, !P4 ;  /* 0x000000ff0300720c */ /* 0x000fe40006782670 */
[----:B------:R-:W-:Y:S02]  /*0870*/  SEL R19, R19, 0x2, P5 ;  /* 0x0000000213137807 */ /* 0x000fe40002800000 */
[----:B------:R-:W-:-:S04]  /*0880*/  PLOP3.LUT P0, PT, P0, P4, PT, 0x80, 0x0 ;  /* 0x000000000000781c */ /* 0x000fc80000709070 */
[----:B------:R-:W-:Y:S01]  /*0890*/  P2R R90, PR, RZ, 0x1 ;  /* 0x00000001ff5a7803 */ /* 0x000fe20000000000 */
[----:B------:R0:W2:Y:S01]  /*08a0*/  @!UP1 SYNCS.EXCH.64 URZ, [UR6+0xf8], UR4 ;  /* 0x0000f804063f95b2 */ /* 0x0000a20008000100 */
[----:B------:R-:W-:Y:S01]  /*08b0*/  NOP ;  /* 0x0000000000007918 */ /* 0x000fe20000000000 */
[----:B------:R-:W-:Y:S06]  /*08c0*/  @!P3 BRA `(.L_x_4) ;  /* 0x000000000008b947 */ /* 0x000fec0003800000 */
[----:B-12---:R-:W-:Y:S01]  /*08d0*/  UCGABAR_ARV ;  /* 0x00000000000079c7 */ /* 0x006fe20008000000 */
[----:B------:R-:W-:Y:S05]  /*08e0*/  BRA `(.L_x_5) ;  /* 0x0000000000047947 */ /* 0x000fea0003800000 */
.L_x_4:
[----:B-12---:R-:W-:Y:S01]  /*08f0*/  NOP ;  /* 0x0000000000007918 */ /* 0x006fe20000000000 */
.L_x_5:
[----:B------:R-:W1:Y:S01]  /*0900*/  LDC R2, c[0x0][0x65c] ;  /* 0x00019700ff027b82 */ /* 0x000e620000000800 */
[----:B------:R-:W-:Y:S02]  /*0910*/  IMAD.U32 R8, RZ, RZ, UR8 ;  /* 0x00000008ff087e24 */ /* 0x000fe4000f8e00ff */
[----:B------:R-:W-:Y:S01]  /*0920*/  IMAD.MOV.U32 R9, RZ, RZ, RZ ;  /* 0x000000ffff097224 */ /* 0x000fe200078e00ff */
[----:B-1----:R-:W-:-:S04]  /*0930*/  ISETP.NE.AND P1, PT, R2, 0x1, PT ;  /* 0x000000010200780c */ /* 0x002fc80003f25270 */
[----:B------:R-:W-:-:S09]  /*0940*/  P2R R5, PR, RZ, 0x2 ;  /* 0x00000002ff057803 */ /* 0x000fd20000000000 */
[----:B------:R-:W1:Y:S01]  /*0950*/  @P1 LDC R17, c[0x0][0x10] ;  /* 0x00000400ff111b82 */ /* 0x000e620000000800 */
[----:B------:R-:W-:Y:S02]  /*0960*/  @P1 IMAD.MOV.U32 R5, RZ, RZ, RZ ;  /* 0x000000ffff051224 */ /* 0x000fe400078e00ff */
[----:B------:R-:W-:-:S05]  /*0970*/  @P1 IMAD.MOV.U32 R13, RZ, RZ, RZ ;  /* 0x000000ffff0d1224 */ /* 0x000fca00078e00ff */
[----:B------:R-:W2:Y:S01]  /*0980*/  @!P1 LDC R11, c[0x0][0xc] ;  /* 0x00000300ff0b9b82 */ /* 0x000ea20000000800 */
[----:B-1----:R-:W-:-:S04]  /*0990*/  @P1 IMAD.WIDE.U32 R16, R17, UR8, R4 ;  /* 0x0000000811101c25 */ /* 0x002fc8000f8e0004 */
[----:B------:R-:W-:Y:S02]  /*09a0*/  @P1 IMAD.IADD R17, R17, 0x1, R13 ;  /* 0x0000000111111824 */ /* 0x000fe400078e020d */
[----:B--2---:R-:W-:-:S04]  /*09b0*/  @!P1 IMAD.WIDE.U32 R8, R4, R11, R8 ;  /* 0x0000000b04089225 */ /* 0x004fc800078e0008 */
[----:B------:R-:W-:Y:S02]  /*09c0*/  @!P1 IMAD.MOV.U32 R16, RZ, RZ, R8 ;  /* 0x000000ffff109224 */ /* 0x000fe400078e0008 */
[----:B------:R-:W-:Y:S01]  /*09d0*/  @!P1 IMAD.MOV.U32 R17, RZ, RZ, R9 ;  /* 0x000000ffff119224 */ /* 0x000fe200078e0009 */
[----:B------:R-:W-:Y:S06]  /*09e0*/  @!P3 BRA `(.L_x_6) ;  /* 0x00000000000cb947 */ /* 0x000fec0003800000 */
[----:B------:R-:W-:Y:S01]  /*09f0*/  UCGABAR_WAIT ;  /* 0x0000000000007dc7 */ /* 0x000fe20008000000 */
[----:B------:R-:W-:Y:S01]  /*0a00*/  CCTL.IVALL ;  /* 0x00000000ff00798f */ /* 0x000fe20002000000 */
[----:B------:R-:W-:Y:S05]  /*0a10*/  BRA `(.L_x_7) ;  /* 0x0000000000047947 */ /* 0x000fea0003800000 */
.L_x_6:
[----:B------:R-:W-:Y:S06]  /*0a20*/  BAR.SYNC.DEFER_BLOCKING 0x0 ;  /* 0x0000000000007b1d */ /* 0x000fec0000010000 */
.L_x_7:
[----:B------:R-:W-:Y:S05]  /*0a30*/  @!P2 BRA `(.L_x_8) ;  /* 0x0000005c000ca947 */ /* 0x000fea0003800000 */
[----:B------:R-:W-:-:S13]  /*0a40*/  ISETP.GT.U32.AND P0, PT, R6, 0x1, PT ;  /* 0x000000010600780c */ /* 0x000fda0003f04070 */
[----:B0-----:R-:W-:Y:S05]  /*0a50*/  @P0 EXIT ;  /* 0x000000000000094d */ /* 0x001fea0003800000 */
[----:B------:R-:W-:Y:S01]  /*0a60*/  ULDC.64 UR4, c[0x0][0x650] ;  /* 0x0001940000047ab9 */ /* 0x000fe20000000a00 */
[----:B------:R-:W-:Y:S01]  /*0a70*/  PRMT R0, RZ, 0x7610, R0 ;  /* 0x00007610ff007816 */ /* 0x000fe20000000000 */
[----:B------:R-:W-:Y:S01]  /*0a80*/  IMAD.MOV.U32 R92, RZ, RZ, -0x1 ;  /* 0xffffffffff5c7424 */ /* 0x000fe200078e00ff */
[----:B------:R-:W-:Y:S01]  /*0a90*/  ISETP.GE.U32.AND P0, PT, R16, UR4, PT ;  /* 0x0000000410007c0c */ /* 0x000fe2000bf06070 */
[----:B------:R-:W-:Y:S02]  /*0aa0*/  IMAD.MOV.U32 R93, RZ, RZ, -0x1 ;  /* 0xffffffffff5d7424 */ /* 0x000fe400078e00ff */
[----:B------:R-:W-:Y:S01]  /*0ab0*/  IMAD.MOV.U32 R89, RZ, RZ, -0x1 ;  /* 0xffffffffff597424 */ /* 0x000fe200078e00ff */
[----:B------:R-:W-:-:S13]  /*0ac0*/  ISETP.GE.U32.AND.EX P0, PT, R17, UR5, PT, P0 ;  /* 0x0000000511007c0c */ /* 0x000fda000bf06100 */
[----:B------:R-:W-:Y:S05]  /*0ad0*/  @P0 BRA `(.L_x_9) ;  /* 0x0000000400280947 */ /* 0x000fea0003800000 */
[----:B------:R-:W0:Y:S01]  /*0ae0*/  LDC.64 R24, c[0x0][0x628] ;  /* 0x00018a00ff187b82 */ /* 0x000e220000000a00 */
[----:B------:R-:W-:Y:S02]  /*0af0*/  IMAD.MOV.U32 R8, RZ, RZ, R16 ;  /* 0x000000ffff087224 */ /* 0x000fe400078e0010 */
[----:B------:R-:W-:-:S05]  /*0b00*/  IMAD.MOV.U32 R9, RZ, RZ, R17 ;  /* 0x000000ffff097224 */ /* 0x000fca00078e0011 */
[----:B------:R-:W1:Y:S08]  /*0b10*/  LDC R0, c[0x0][0x630] ;  /* 0x00018c00ff007b82 */ /* 0x000e700000000800 */
[----:B------:R-:W2:Y:S01]  /*0b20*/  LDC.64 R26, c[0x0][0x620] ;  /* 0x00018800ff1a7b82 */ /* 0x000ea20000000a00 */
[----:B0-----:R-:W-:-:S04]  /*0b30*/  ISETP.NE.U32.AND P0, PT, R24, RZ, PT ;  /* 0x000000ff1800720c */ /* 0x001fc80003f05070 */
[----:B------:R-:W-:-:S13]  /*0b40*/  ISETP.NE.AND.EX P0, PT, R25, RZ, PT, P0 ;  /* 0x000000ff1900720c */ /* 0x000fda0003f05300 */
[----:B-12---:R-:W-:Y:S05]  /*0b50*/  @!P0 BRA `(.L_x_10) ;  /* 0x0000000000288947 */ /* 0x006fea0003800000 */
[----:B------:R-:W0:Y:S02]  /*0b60*/  LDC R13, c[0x0][0x634] ;  /* 0x00018d00ff0d7b82 */ /* 0x000e240000000800 */
[----:B0-----:R-:W-:-:S05]  /*0b70*/  IADD3 R13, P0, R16, R13, RZ ;  /* 0x0000000d100d7210 */ /* 0x001fca0007f1e0ff */
[----:B------:R-:W-:-:S04]  /*0b80*/  IMAD.X R15, RZ, RZ, R17, P0 ;  /* 0x000000ffff0f7224 */ /* 0x000fc800000e0611 */
[----:B------:R-:W-:-:S04]  /*0b90*/  IMAD.WIDE.U32 R8, R15, R24, RZ ;  /* 0x000000180f087225 */ /* 0x000fc800078e00ff */
[----:B------:R-:W-:-:S04]  /*0ba0*/  IMAD.WIDE.U32 R10, P0, R13, R25, R8 ;  /* 0x000000190d0a7225 */ /* 0x000fc80007800008 */
[----:B------:R-:W-:-:S04]  /*0bb0*/  IMAD.WIDE.U32 R8, R13, R24, RZ ;  /* 0x000000180d087225 */ /* 0x000fc800078e00ff */
[----:B------:R-:W-:Y:S01]  /*0bc0*/  IMAD.X R13, RZ, RZ, RZ, P0 ;  /* 0x000000ffff0d7224 */ /* 0x000fe200000e06ff */
[----:B------:R-:W-:Y:S01]  /*0bd0*/  IADD3 RZ, P0, R9, R10, RZ ;  /* 0x0000000a09ff7210 */ /* 0x000fe20007f1e0ff */
[----:B------:R-:W-:-:S04]  /*0be0*/  IMAD.MOV.U32 R12, RZ, RZ, R11 ;  /* 0x000000ffff0c7224 */ /* 0x000fc800078e000b */
[----:B------:R-:W-:-:S08]  /*0bf0*/  IMAD.WIDE.U32.X R8, R15, R25, R12, P0 ;  /* 0x000000190f087225 */ /* 0x000fd000000e040c */
.L_x_10:
[----:B------:R-:W0:Y:S01]  /*0c00*/  LDC.64 R24, c[0x0][0x640] ;  /* 0x00019000ff187b82 */ /* 0x000e220000000a00 */
[-CC-:B------:R-:W-:Y:S01]  /*0c10*/  SHF.R.U64 R89, R8, R0.reuse, R9.reuse ;  /* 0x0000000008597219 */ /* 0x180fe20000001209 */
[----:B------:R-:W-:Y:S01]  /*0c20*/  IMAD R28, R7, R21, R4 ;  /* 0x00000015071c7224 */ /* 0x000fe200078e0204 */
[----:B------:R-:W-:Y:S01]  /*0c30*/  SHF.R.U32.HI R0, RZ, R0, R9 ;  /* 0x00000000ff007219 */ /* 0x000fe20000011609 */
[----:B------:R-:W-:Y:S01]  /*0c40*/  IMAD.MOV.U32 R21, RZ, RZ, 0x1 ;  /* 0x00000001ff157424 */ /* 0x000fe200078e00ff */
[----:B------:R-:W-:-:S03]  /*0c50*/  IADD3 R5, P0, RZ, -R89, RZ ;  /* 0x80000059ff057210 */ /* 0x000fc60007f1e0ff */
[----:B------:R-:W1:Y:S02]  /*0c60*/  LDC R6, c[0x0][0x618] ;  /* 0x00018600ff067b82 */ /* 0x000e640000000800 */
[----:B------:R-:W-:-:S04]  /*0c70*/  IMAD.X R9, RZ, RZ, ~R0, P0 ;  /* 0x000000ffff097224 */ /* 0x000fc800000e0e00 */
[-C--:B------:R-:W-:Y:S02]  /*0c80*/  IMAD R0, R9, R26.reuse, RZ ;  /* 0x0000001a09007224 */ /* 0x080fe400078e02ff */
[----:B------:R-:W2:Y:S01]  /*0c90*/  LDC R11, c[0x0][0x608] ;  /* 0x00018200ff0b7b82 */ /* 0x000ea20000000800 */
[----:B------:R-:W-:-:S04]  /*0ca0*/  IMAD.WIDE.U32 R8, R5, R26, R16 ;  /* 0x0000001a05087225 */ /* 0x000fc800078e0010 */
[----:B------:R-:W-:-:S03]  /*0cb0*/  IMAD R5, R5, R27, R0 ;  /* 0x0000001b05057224 */ /* 0x000fc600078e0200 */
[----:B------:R-:W3:Y:S01]  /*0cc0*/  LDC R12, c[0x0][0x658] ;  /* 0x00019600ff0c7b82 */ /* 0x000ee20000000800 */
[----:B0-----:R-:W-:Y:S01]  /*0cd0*/  ISETP.NE.U32.AND P0, PT, R24, RZ, PT ;  /* 0x000000ff1800720c */ /* 0x001fe20003f05070 */
[----:B------:R-:W-:Y:S02]  /*0ce0*/  IMAD.IADD R5, R9, 0x1, R5 ;  /* 0x0000000109057824 */ /* 0x000fe400078e0205 */
[----:B------:R-:W-:Y:S01]  /*0cf0*/  IMAD.MOV.U32 R9, RZ, RZ, -0x1 ;  /* 0xffffffffff097424 */ /* 0x000fe200078e00ff */
[----:B------:R-:W-:-:S03]  /*0d00*/  ISETP.NE.AND.EX P0, PT, R25, RZ, PT, P0 ;  /* 0x000000ff1900720c */ /* 0x000fc60003f05300 */
[----:B------:R-:W0:Y:S01]  /*0d10*/  LDC R15, c[0x0][0x600] ;  /* 0x00018000ff0f7b82 */ /* 0x000e220000000800 */
[-CC-:B-1----:R-:W-:Y:S02]  /*0d20*/  SHF.R.U64 R13, R8, R6.reuse, R5.reuse ;  /* 0x00000006080d7219 */ /* 0x182fe40000001205 */
[----:B------:R-:W-:-:S05]  /*0d30*/  SHF.R.U32.HI R0, RZ, R6, R5 ;  /* 0x00000006ff007219 */ /* 0x000fca0000011605 */
[----:B------:R-:W1:Y:S01]  /*0d40*/  LDC R14, c[0x0][0x648] ;  /* 0x00019200ff0e7b82 */ /* 0x000e620000000800 */
[-CC-:B--2---:R-:W-:Y:S02]  /*0d50*/  SHF.R.U64 R27, R13, R11.reuse, R0.reuse ;  /* 0x0000000b0d1b7219 */ /* 0x184fe40000001200 */
[----:B------:R-:W-:-:S05]  /*0d60*/  SHF.R.U32.HI R5, RZ, R11, R0 ;  /* 0x0000000bff057219 */ /* 0x000fca0000011600 */
[----:B------:R-:W2:Y:S01]  /*0d70*/  LDC R20, c[0x0][0x638] ;  /* 0x00018e00ff147b82 */ /* 0x000ea20000000800 */
[-CC-:B---3--:R-:W-:Y:S02]  /*0d80*/  SHF.R.U64 R26, R27, R12.reuse, R5.reuse ;  /* 0x0000000c1b1a7219 */ /* 0x188fe40000001205 */
[-C--:B------:R-:W-:Y:S02]  /*0d90*/  SHF.L.U32 R0, R9, R12.reuse, RZ ;  /* 0x0000000c09007219 */ /* 0x080fe400000006ff */
[----:B------:R-:W-:Y:S01]  /*0da0*/  SHF.R.U32.HI R5, RZ, R12, R5 ;  /* 0x0000000cff057219 */ /* 0x000fe20000011605 */
[----:B------:R-:W-:Y:S01]  /*0db0*/  IMAD.MOV.U32 R4, RZ, RZ, R26 ;  /* 0x000000ffff047224 */ /* 0x000fe200078e001a */
[----:B------:R-:W-:Y:S01]  /*0dc0*/  LOP3.LUT R10, RZ, R0, RZ, 0x33, !PT ;  /* 0x00000000ff0a7212 */ /* 0x000fe200078e33ff */
[----:B------:R-:W3:Y:S01]  /*0dd0*/  LDC R23, c[0x0][0x610] ;  /* 0x00018400ff177b82 */ /* 0x000ee20000000800 */
[----:B------:R-:W-:Y:S05]  /*0de0*/  @!P0 BRA `(.L_x_11) ;  /* 0x0000000000288947 */ /* 0x000fea0003800000 */
[----:B------:R-:W4:Y:S02]  /*0df0*/  LDC R9, c[0x0][0x64c] ;  /* 0x00019300ff097b82 */ /* 0x000f240000000800 */
[----:B----4-:R-:W-:-:S05]  /*0e00*/  IADD3 R9, P0, R26, R9, RZ ;  /* 0x000000091a097210 */ /* 0x010fca0007f1e0ff */
        /* <DEDUP_REMOVED lines=8> */
.L_x_11:
[----:B-1----:R-:W-:Y:S01]  /*0e90*/  SHF.R.U64 R4, R4, R14, R5 ;  /* 0x0000000e04047219 */ /* 0x002fe20000001205 */
[----:B0-----:R-:W-:Y:S01]  /*0ea0*/  VIADD R6, R15, 0xffffffff ;  /* 0xffffffff0f067836 */ /* 0x001fe20000000000 */
[----:B------:R-:W-:Y:S02]  /*0eb0*/  SHF.L.U32 R0, R21, R12, RZ ;  /* 0x0000000c15007219 */ /* 0x000fe400000006ff */
[----:B------:R-:W-:Y:S01]  /*0ec0*/  LOP3.LUT R5, R27, R10, RZ, 0xc0, !PT ;  /* 0x0000000a1b057212 */ /* 0x000fe200078ec0ff */
[----:B------:R-:W-:Y:S01]  /*0ed0*/  IMAD.MOV R7, RZ, RZ, -R4 ;  /* 0x000000ffff077224 */ /* 0x000fe200078e0a04 */
[----:B------:R-:W-:Y:S02]  /*0ee0*/  SEL R3, R3, R28, !P1 ;  /* 0x0000001c03037207 */ /* 0x000fe40004800000 */
[----:B------:R-:W-:Y:S01]  /*0ef0*/  LOP3.LUT R6, R13, R6, RZ, 0xc0, !PT ;  /* 0x000000060d067212 */ /* 0x000fe200078ec0ff */
[----:B------:R-:W-:Y:S02]  /*0f00*/  IMAD R4, R0, R4, R5 ;  /* 0x0000000400047224 */ /* 0x000fe400078e0205 */
[----:B--2---:R-:W-:-:S02]  /*0f10*/  IMAD R0, R7, R20, R26 ;  /* 0x0000001407007224 */ /* 0x004fc400078e021a */
[----:B---3--:R-:W-:Y:S02]  /*0f20*/  IMAD R3, R4, R23, R3 ;  /* 0x0000001704037224 */ /* 0x008fe400078e0203 */
[----:B------:R-:W-:Y:S02]  /*0f30*/  IMAD R92, R0, R15, R6 ;  /* 0x0000000f005c7224 */ /* 0x000fe400078e0206 */
[----:B------:R-:W-:-:S03]  /*0f40*/  IMAD.MOV.U32 R4, RZ, RZ, 0x1 ;  /* 0x00000001ff047424 */ /* 0x000fc600078e00ff */
[----:B------:R-:W-:Y:S02]  /*0f50*/  SEL R93, R92, R3, !P1 ;  /* 0x000000035c5d7207 */ /* 0x000fe40004800000 */
[----:B------:R-:W-:Y:S02]  /*0f60*/  PRMT R0, R4, 0x7610, R0 ;  /* 0x0000761004007816 */ /* 0x000fe40000000000 */
[----:B------:R-:W-:-:S07]  /*0f70*/  SEL R92, R3, R92, !P1 ;  /* 0x0000005c035c7207 */ /* 0x000fce0004800000 */
.L_x_9:
[----:B------:R-:W-:-:S08]  /*0f80*/  NOP ;  /* 0x0000000000007918 */ /* 0x000fd00000000000 */
[----:B------:R-:W0:Y:S02]  /*0f90*/  USETMAXREG.TRY_ALLOC.CTAPOOL UP0, 0xe8 ;  /* 0x000000e8000079c8 */ /* 0x000e240008000600 */
[----:B0-----:R-:W-:-:S13]  /*0fa0*/  PLOP3.LUT P0, PT, PT, PT, UP0, 0x80, 0x0 ;  /* 0x000000000000781c */ /* 0x001fda0003f0f008 */
[----:B------:R-:W-:Y:S05]  /*0fb0*/  @!P0 BRA `(.L_x_9) ;  /* 0xfffffffc00f08947 */ /* 0x000fea000383ffff */
[----:B------:R-:W-:Y:S01]  /*0fc0*/  ULDC.64 UR4, c[0x0][0x598] ;  /* 0x0001660000047ab9 */ /* 0x000fe20000000a00 */
[----:B------:R-:W-:Y:S01]  /*0fd0*/  ULDC.64 UR36, c[0x0][0x208] ;  /* 0x0000820000247ab9 */ /* 0x000fe20000000a00 */
[----:B------:R-:W-:-:S04]  /*0fe0*/  ISETP.NE.U32.AND P0, PT, RZ, UR4, PT ;  /* 0x00000004ff007c0c */ /* 0x000fc8000bf05070 */
[----:B------:R-:W-:-:S13]  /*0ff0*/  ISETP.NE.AND.EX P0, PT, RZ, UR5, PT, P0 ;  /* 0x00000005ff007c0c */ /* 0x000fda000bf05300 */
[----:B------:R-:W-:Y:S05]  /*1000*/  @!P0 BRA `(.L_x_12) ;  /* 0x00000000001c8947 */ /* 0x000fea0003800000 */
[----:B------:R-:W0:Y:S02]  /*1010*/  LDC.64 R4, c[0x0][0x598] ;  /* 0x00016600ff047b82 */ /* 0x000e240000000a00 */
[----:B0-----:R-:W2:Y:S02]  /*1020*/  LDG.E.64 R4, desc[UR36][R4.64] ;  /* 0x0000002404047981 */ /* 0x001ea4000c1e1b00 */
[----:B--2---:R-:W-:-:S04]  /*1030*/  ISETP.NE.U32.AND P0, PT, R4, RZ, PT ;  /* 0x000000ff0400720c */ /* 0x004fc80003f05070 */
[----:B------:R-:W-:-:S13]  /*1040*/  ISETP.NE.AND.EX P0, PT, R5, RZ, PT, P0 ;  /* 0x000000ff0500720c */ /* 0x000fda0003f05300 */
[----:B------:R-:W-:Y:S05]  /*1050*/  @!P0 BRA `(.L_x_12) ;  /* 0x0000000000088947 */ /* 0x000fea0003800000 */
[----:B------:R0:W5:Y:S01]  /*1060*/  LD.E R23, desc[UR36][R4.64] ;  /* 0x0000002404177980 */ /* 0x000162000c101900 */
[----:B------:R-:W-:Y:S05]  /*1070*/  BRA `(.L_x_13) ;  /* 0x0000000000247947 */ /* 0x000fea0003800000 */
.L_x_12:
[----:B------:R-:W-:Y:S02]  /*1080*/  ULDC.64 UR4, c[0x0][0x588] ;  /* 0x0001620000047ab9 */ /* 0x000fe40000000a00 */
[----:B------:R-:W-:-:S04]  /*1090*/  ISETP.NE.U32.AND P0, PT, RZ, UR4, PT ;  /* 0x00000004ff007c0c */ /* 0x000fc8000bf05070 */
[----:B------:R-:W-:-:S13]  /*10a0*/  ISETP.NE.AND.EX P0, PT, RZ, UR5, PT, P0 ;  /* 0x00000005ff007c0c */ /* 0x000fda000bf05300 */
[----:B------:R-:W-:Y:S05]  /*10b0*/  @!P0 BRA `(.L_x_14) ;  /* 0x00000000000c8947 */ /* 0x000fea0003800000 */
[----:B------:R-:W0:Y:S02]  /*10c0*/  LDC.64 R4, c[0x0][0x588] ;  /* 0x00016200ff047b82 */ /* 0x000e240000000a00 */
[----:B0-----:R1:W5:Y:S01]  /*10d0*/  LDG.E R23, desc[UR36][R4.64] ;  /* 0x0000002404177981 */ /* 0x001362000c1e1900 */
[----:B------:R-:W-:Y:S05]  /*10e0*/  BRA `(.L_x_13) ;  /* 0x0000000000087947 */ /* 0x000fea0003800000 */
.L_x_14:
[----:B------:R-:W-:Y:S02]  /*10f0*/  ULDC UR4, c[0x0][0x580] ;  /* 0x0001600000047ab9 */ /* 0x000fe40000000800 */
[----:B------:R-:W-:-:S07]  /*1100*/  IMAD.U32 R23, RZ, RZ, UR4 ;  /* 0x00000004ff177e24 */ /* 0x000fce000f8e00ff */
.L_x_13:
[----:B------:R-:W-:Y:S02]  /*1110*/  ULDC.64 UR4, c[0x0][0x5a0] ;  /* 0x0001680000047ab9 */ /* 0x000fe40000000a00 */
[----:B------:R-:W-:-:S04]  /*1120*/  ISETP.NE.U32.AND P0, PT, RZ, UR4, PT ;  /* 0x00000004ff007c0c */ /* 0x000fc8000bf05070 */
[----:B------:R-:W-:-:S13]  /*1130*/  ISETP.NE.AND.EX P0, PT, RZ, UR5, PT, P0 ;  /* 0x00000005ff007c0c */ /* 0x000fda000bf05300 */
[----:B------:R-:W-:Y:S05]  /*1140*/  @!P0 BRA `(.L_x_15) ;  /* 0x00000000001c8947 */ /* 0x000fea0003800000 */
[----:B01----:R-:W0:Y:S02]  /*1150*/  LDC.64 R4, c[0x0][0x5a0] ;  /* 0x00016800ff047b82 */ /* 0x003e240000000a00 */
[----:B0-----:R-:W2:Y:S02]  /*1160*/  LDG.E.64 R4, desc[UR36][R4.64] ;  /* 0x0000002404047981 */ /* 0x001ea4000c1e1b00 */
[----:B--2---:R-:W-:-:S04]  /*1170*/  ISETP.NE.U32.AND P0, PT, R4, RZ, PT ;  /* 0x000000ff0400720c */ /* 0x004fc80003f05070 */
[----:B------:R-:W-:-:S13]  /*1180*/  ISETP.NE.AND.EX P0, PT, R5, RZ, PT, P0 ;  /* 0x000000ff0500720c */ /* 0x000fda0003f05300 */
[----:B------:R-:W-:Y:S05]  /*1190*/  @!P0 BRA `(.L_x_15) ;  /* 0x0000000000088947 */ /* 0x000fea0003800000 */
[----:B------:R0:W5:Y:S01]  /*11a0*/  LD.E R88, desc[UR36][R4.64] ;  /* 0x0000002404587980 */ /* 0x000162000c101900 */
[----:B------:R-:W-:Y:S05]  /*11b0*/  BRA `(.L_x_16) ;  /* 0x0000000000247947 */ /* 0x000fea0003800000 */
.L_x_15:
[----:B------:R-:W-:Y:S02]  /*11c0*/  ULDC.64 UR4, c[0x0][0x590] ;  /* 0x0001640000047ab9 */ /* 0x000fe40000000a00 */
[----:B------:R-:W-:-:S04]  /*11d0*/  ISETP.NE.U32.AND P0, PT, RZ, UR4, PT ;  /* 0x00000004ff007c0c */ /* 0x000fc8000bf05070 */
[----:B------:R-:W-:-:S13]  /*11e0*/  ISETP.NE.AND.EX P0, PT, RZ, UR5, PT, P0 ;  /* 0x00000005ff007c0c */ /* 0x000fda000bf05300 */
[----:B------:R-:W-:Y:S05]  /*11f0*/  @!P0 BRA `(.L_x_17) ;  /* 0x00000000000c8947 */ /* 0x000fea0003800000 */
[----:B01----:R-:W0:Y:S02]  /*1200*/  LDC.64 R4, c[0x0][0x590] ;  /* 0x00016400ff047b82 */ /* 0x003e240000000a00 */
[----:B0-----:R1:W5:Y:S01]  /*1210*/  LDG.E R88, desc[UR36][R4.64] ;  /* 0x0000002404587981 */ /* 0x001362000c1e1900 */
[----:B------:R-:W-:Y:S05]  /*1220*/  BRA `(.L_x_16) ;  /* 0x0000000000087947 */ /* 0x000fea0003800000 */
.L_x_17:
[----:B------:R-:W-:Y:S02]  /*1230*/  ULDC UR4, c[0x0][0x584] ;  /* 0x0001610000047ab9 */ /* 0x000fe40000000800 */
[----:B------:R-:W-:-:S07]  /*1240*/  IMAD.U32 R88, RZ, RZ, UR4 ;  /* 0x00000004ff587e24 */ /* 0x000fce000f8e00ff */
.L_x_16:
[----:B------:R-:W-:-:S13]  /*1250*/  LOP3.LUT P0, RZ, R0, 0xff, RZ, 0xc0, !PT ;  /* 0x000000ff00ff7812 */ /* 0x000fda000780c0ff */
[----:B------:R-:W-:Y:S05]  /*1260*/  @!P0 EXIT ;  /* 0x000000000000894d */ /* 0x000fea0003800000 */
[----:B------:R-:W-:Y:S01]  /*1270*/  ULDC UR4, c[0x0][0x28c] ;  /* 0x0000a30000047ab9 */ /* 0x000fe20000000800 */
[----:B------:R-:W-:Y:S01]  /*1280*/  LOP3.LUT R91, R19, 0x1, RZ, 0xfc, !PT ;  /* 0x00000001135b7812 */ /* 0x000fe200078efcff */
[----:B------:R-:W-:Y:S01]  /*1290*/  UIADD3 UR4, UR4, 0x1f, URZ ;  /* 0x0000001f04047890 */ /* 0x000fe2000fffe03f */
[----:B------:R-:W-:Y:S01]  /*12a0*/  UMOV UR38, URZ ;  /* 0x0000003f00267c82 */ /* 0x000fe20008000000 */
[----:B------:R-:W-:Y:S02]  /*12b0*/  UMOV UR39, URZ ;  /* 0x0000003f00277c82 */ /* 0x000fe40008000000 */
[----:B------:R-:W-:-:S04]  /*12c0*/  USHF.R.S32.HI UR5, URZ, 0x1f, UR4 ;  /* 0x0000001f3f057899 */ /* 0x000fc80008011404 */
[----:B------:R-:W-:-:S04]  /*12d0*/  ULEA.HI UR5, UR5, UR4, URZ, 0x5 ;  /* 0x0000000405057291 */ /* 0x000fc8000f8f283f */
[----:B------:R-:W-:-:S12]  /*12e0*/  USHF.R.S32.HI UR40, URZ, 0x5, UR5 ;  /* 0x000000053f287899 */ /* 0x000fd80008011405 */
.L_x_165:
[----:B------:R-:W-:Y:S01]  /*12f0*/  LOP3.LUT R0, R18, 0x80, RZ, 0xc0, !PT ;  /* 0x0000008012007812 */ /* 0x000fe200078ec0ff */
[----:B--2---:R-:W2:Y:S01]  /*1300*/  S2UR UR7, SR_CgaCtaId ;  /* 0x00000000000779c3 */ /* 0x004ea20000008800 */
[----:B------:R-:W-:Y:S02]  /*1310*/  UMOV UR6, 0x400 ;  /* 0x0000040000067882 */ /* 0x000fe40000000000 */
[----:B------:R-:W-:-:S06]  /*1320*/  SHF.R.U32.HI R0, RZ, 0x7, R0 ;  /* 0x00000007ff007819 */ /* 0x000fcc0000011600 */
[----:B---3--:R-:W3:Y:S01]  /*1330*/  SHFL.IDX PT, R0, R0, RZ, 0x1f ;  /* 0x00001fff00007589 */ /* 0x008ee200000e0000 */
[----:B--2---:R-:W-:Y:S01]  /*1340*/  ULEA UR6, UR7, UR6, 0x18 ;  /* 0x0000000607067291 */ /* 0x004fe2000f8ec03f */
[----:B---3--:R-:W-:-:S13]  /*1350*/  R2UR UR4, R0 ;  /* 0x00000000000472ca */ /* 0x008fda00000e0000 */
[----:B------:R-:W-:-:S04]  /*1360*/  ULEA.HI UR5, UR4, UR4, URZ, 0x1 ;  /* 0x0000000404057291 */ /* 0x000fc8000f8f083f */
[----:B------:R-:W-:-:S04]  /*1370*/  ULOP3.LUT UR5, UR5, 0xffffe, URZ, 0xc0, !UPT ;  /* 0x000ffffe05057892 */ /* 0x000fc8000f8ec03f */
[----:B------:R-:W-:-:S03]  /*1380*/  UIADD3 UR5, UR4, -UR5, URZ ;  /* 0x8000000504057290 */ /* 0x000fc6000fffe03f */
[----:B------:R-:W-:Y:S01]  /*1390*/  ULDC UR4, c[0x0][0x28c] ;  /* 0x0000a30000047ab9 */ /* 0x000fe20000000800 */
[----:B------:R-:W-:Y:S01]  /*13a0*/  ULEA UR5, UR5, UR6, 0xc ;  /* 0x0000000605057291 */ /* 0x000fe2000f8e603f */
[----:B------:R-:W-:-:S03]  /*13b0*/  ISETP.LT.AND P0, PT, RZ, UR4, PT ;  /* 0x00000004ff007c0c */ /* 0x000fc6000bf01270 */
[----:B------:R-:W-:-:S04]  /*13c0*/  UIADD3 UR5, UR5, 0x200, URZ ;  /* 0x0000020005057890 */ /* 0x000fc8000fffe03f */
[----:B------:R-:W-:-:S04]  /*13d0*/  USHF.R.U32.HI UR5, URZ, 0x4, UR5 ;  /* 0x000000043f057899 */ /* 0x000fc80008011605 */
[----:B------:R-:W-:Y:S02]  /*13e0*/  ULOP3.LUT UR41, UR5, 0x3fff, URZ, 0xc0, !UPT ;  /* 0x00003fff05297892 */ /* 0x000fe4000f8ec03f */
[----:B-1--45:R-:W-:Y:S10]  /*13f0*/  @P0 BRA `(.L_x_18) ;  /* 0x0000000000400947 */ /* 0x032ff40003800000 */
[----:B------:R-:W-:Y:S01]  /*1400*/  MOV R0, 0x0 ;  /* 0x0000000000007802 */ /* 0x000fe20000000f00 */
[----:B------:R-:W-:Y:S01]  /*1410*/  ULDC.64 UR4, c[0x4][0x68] ;  /* 0x01001a0000047ab9 */ /* 0x000fe20000000a00 */
[----:B------:R-:W-:Y:S01]  /*1420*/  ULDC.64 UR6, c[0x4][0x8] ;  /* 0x0100020000067ab9 */ /* 0x000fe20000000a00 */
[----:B01----:R-:W-:Y:S01]  /*1430*/  IMAD.U32 R4, RZ, RZ, UR4 ;  /* 0x00000004ff047e24 */ /* 0x003fe2000f8e00ff */
[----:B------:R0:W1:Y:S01]  /*1440*/  LDC.64 R14, c[0x4][R0] ;  /* 0x01000000000e7b82 */ /* 0x0000620000000a00 */
[----:B------:R-:W-:Y:S01]  /*1450*/  IMAD.U32 R5, RZ, RZ, UR5 ;  /* 0x00000005ff057e24 */ /* 0x000fe2000f8e00ff */
[----:B------:R-:W-:Y:S01]  /*1460*/  ULDC.64 UR4, c[0x4][0x70] ;  /* 0x01001c0000047ab9 */ /* 0x000fe20000000a00 */
[----:B------:R-:W-:Y:S02]  /*1470*/  IMAD.U32 R10, RZ, RZ, UR6 ;  /* 0x00000006ff0a7e24 */ /* 0x000fe4000f8e00ff */
[----:B------:R-:W-:Y:S02]  /*1480*/  IMAD.U32 R6, RZ, RZ, UR4 ;  /* 0x00000004ff067e24 */ /* 0x000fe4000f8e00ff */
[----:B------:R-:W-:-:S02]  /*1490*/  IMAD.U32 R7, RZ, RZ, UR5 ;  /* 0x00000005ff077e24 */ /* 0x000fc4000f8e00ff */
[----:B------:R-:W-:Y:S02]  /*14a0*/  IMAD.U32 R11, RZ, RZ, UR7 ;  /* 0x00000007ff0b7e24 */ /* 0x000fe4000f8e00ff */
[----:B------:R-:W-:Y:S02]  /*14b0*/  IMAD.MOV.U32 R8, RZ, RZ, 0x1e1 ;  /* 0x000001e1ff087424 */ /* 0x000fe400078e00ff */
[----:B------:R-:W-:Y:S02]  /*14c0*/  IMAD.MOV.U32 R12, RZ, RZ, 0x1 ;  /* 0x00000001ff0c7424 */ /* 0x000fe400078e00ff */
[----:B0-----:R-:W-:-:S07]  /*14d0*/  IMAD.MOV.U32 R13, RZ, RZ, RZ ;  /* 0x000000ffff0d7224 */ /* 0x001fce00078e00ff */
[----:B------:R-:W-:-:S07]  /*14e0*/  LEPC R20, `(.L_x_18) ;  /* 0x000000001014794e */ /* 0x000fce0000000000 */
[----:B-1---5:R-:W-:Y:S05]  /*14f0*/  CALL.ABS.NOINC R14 ;  /* 0x000000000e007343 */ /* 0x022fea0003c00000 */
.L_x_18:
[----:B------:R-:W-:-:S13]  /*1500*/  ISETP.NE.AND P0, PT, R91, 0x3, PT ;  /* 0x000000035b00780c */ /* 0x000fda0003f05270 */
[----:B------:R-:W-:Y:S05]  /*1510*/  @!P0 BRA `(.L_x_19) ;  /* 0x0000000000048947 */ /* 0x000fea0003800000 */
[----:B------:R-:W-:Y:S01]  /*1520*/  BPT.TRAP 0x1 ;  /* 0x000000040000795c */ /* 0x000fe20000300000 */
.L_x_19:
[----:B------:R-:W2:Y:S01]  /*1530*/  S2UR UR5, SR_CgaCtaId ;  /* 0x00000000000579c3 */ /* 0x000ea20000008800 */
[----:B------:R-:W-:Y:S01]  /*1540*/  UMOV UR4, 0x400 ;  /* 0x0000040000047882 */ /* 0x000fe20000000000 */
[----:B------:R-:W-:Y:S02]  /*1550*/  IMAD.U32 R0, RZ, RZ, UR38 ;  /* 0x00000026ff007e24 */ /* 0x000fe4000f8e00ff */
[----:B------:R-:W-:-:S03]  /*1560*/  IMAD.U32 R3, RZ, RZ, UR39 ;  /* 0x00000027ff037e24 */ /* 0x000fc6000f8e00ff */
[----:B------:R-:W-:Y:S01]  /*1570*/  SHF.L.U32 R0, R0, 0x1f, RZ ;  /* 0x0000001f00007819 */ /* 0x000fe200000006ff */
[----:B--2---:R-:W-:-:S06]  /*1580*/  ULEA UR4, UR5, UR4, 0x18 ;  /* 0x0000000405047291 */ /* 0x004fcc000f8ec03f */
[----:B------:R-:W-:-:S04]  /*1590*/  IMAD.U32 R6, RZ, RZ, UR4 ;  /* 0x00000004ff067e24 */ /* 0x000fc8000f8e00ff */
[----:B------:R-:W-:-:S04]  /*15a0*/  IMAD R3, R3, 0x8, R6 ;  /* 0x0000000803037824 */ /* 0x000fc800078e0206 */
[----:B------:R2:W3:Y:S01]  /*15b0*/  SYNCS.PHASECHK.TRANS64.TRYWAIT P1, [R3+URZ], R0 ;  /* 0x00000000030075a7 */ /* 0x0004e2000802017f */
[----:B------:R-:W-:Y:S05]  /*15c0*/  @!P0 BRA `(.L_x_20) ;  /* 0x0000000000048947 */ /* 0x000fea0003800000 */
[----:B------:R-:W-:Y:S01]  /*15d0*/  BPT.TRAP 0x1 ;  /* 0x000000040000795c */ /* 0x000fe20000300000 */
.L_x_20:
[----:B---3--:R-:W-:Y:S05]  /*15e0*/  @P1 BRA `(.L_x_21) ;  /* 0x0000000000081947 */ /* 0x008fea0003800000 */
[----:B------:R-:W3:Y:S02]  /*15f0*/  SYNCS.PHASECHK.TRANS64.TRYWAIT P1, [R3+URZ], R0 ;  /* 0x00000000030075a7 */ /* 0x000ee4000802017f */
[----:B---3--:R-:W-:Y:S05]  /*1600*/  @!P1 BRA `(.L_x_22) ;  /* 0x0000006800ec9947 */ /* 0x008fea0003800000 */
.L_x_21:
[----:B------:R-:W-:-:S04]  /*1610*/  UISETP.LT.AND UP0, UPT, UR40, 0x1, UPT ;  /* 0x000000012800788c */ /* 0x000fc8000bf01270 */
[----:B------:R-:W-:-:S06]  /*1620*/  USEL UR4, UR40, 0x1, UP0 ;  /* 0x0000000128047887 */ /* 0x000fcc0008000000 */
[----:B--23--:R-:W-:Y:S01]  /*1630*/  IMAD.U32 R0, RZ, RZ, UR4 ;  /* 0x00000004ff007e24 */ /* 0x00cfe2000f8e00ff */
[----:B------:R-:W-:Y:S05]  /*1640*/  WARPSYNC.ALL ;  /* 0x0000000000007948 */ /* 0x000fea0003800000 */
[----:B------:R-:W-:-:S04]  /*1650*/  IADD3 R0, -R0, UR40, RZ ;  /* 0x0000002800007c10 */ /* 0x000fc8000fffe1ff */
[----:B------:R-:W-:Y:S02]  /*1660*/  ISETP.GE.AND P1, PT, R0, 0x1, PT ;  /* 0x000000010000780c */ /* 0x000fe40003f26270 */
[----:B------:R-:W-:Y:S01]  /*1670*/  R2UR UR4, R6 ;  /* 0x00000000060472ca */ /* 0x000fe200000e0000 */
[----:B------:R-:W-:Y:S01]  /*1680*/  ULOP3.LUT UR41, UR41, 0x10000, URZ, 0xfc, !UPT ;  /* 0x0001000029297892 */ /* 0x000fe2000f8efc3f */
[----:B------:R-:W-:Y:S01]  /*1690*/  WARPGROUP.ARRIVE ;  /* 0x00000000000079c5 */ /* 0x000fe20000000000 */
[----:B------:R-:W-:Y:S01]  /*16a0*/  UMOV UR5, 0x80000020 ;  /* 0x8000002000057882 */ /* 0x000fe20000000000 */
[----:B------:R-:W-:-:S09]  /*16b0*/  UMOV UR7, 0x80000020 ;  /* 0x8000002000077882 */ /* 0x000fd20000000000 */
[----:B------:R-:W-:-:S04]  /*16c0*/  UIADD3 UR4, UR4, 0x1c200, URZ ;  /* 0x0001c20004047890 */ /* 0x000fc8000fffe03f */
[----:B------:R-:W-:-:S04]  /*16d0*/  USHF.R.U32.HI UR4, URZ, 0x4, UR4 ;  /* 0x000000043f047899 */ /* 0x000fc80008011604 */
[----:B------:R-:W-:-:S04]  /*16e0*/  ULOP3.LUT UR4, UR4, 0x3fff, URZ, 0xc0, !UPT ;  /* 0x00003fff04047892 */ /* 0x000fc8000f8ec03f */
[----:B------:R-:W-:Y:S02]  /*16f0*/  ULOP3.LUT UR9, UR4, 0x10000, URZ, 0xfc, !UPT ;  /* 0x0001000004097892 */ /* 0x000fe4000f8efc3f */
[----:B------:R-:W-:Y:S02]  /*1700*/  ULEA UR4, UR39, UR41, 0x9 ;  /* 0x0000002927047291 */ /* 0x000fe4000f8e483f */
[----:B------:R-:W-:-:S09]  /*1710*/  ULEA UR6, UR39, UR9, 0x9 ;  /* 0x0000000927067291 */ /* 0x000fd2000f8e483f */
[----:B------:R-:W-:Y:S01]  /*1720*/  HGMMA.64x128x16.F32.BF16 R24, gdesc[UR4], RZ, !UPT, gsb0 ;  /* 0x01e00000041879f0 */ /* 0x000fe2000c0018ff */
[----:B------:R-:W-:Y:S02]  /*1730*/  UIADD3 UR4, UR4, 0x2, URZ ;  /* 0x0000000204047890 */ /* 0x000fe4000fffe03f */
[----:B------:R-:W-:Y:S01]  /*1740*/  UIADD3 UR6, UR6, 0x2, URZ ;  /* 0x0000000206067890 */ /* 0x000fe2000fffe03f */
[----:B------:R-:W-:Y:S01]  /*1750*/  UMOV UR5, 0x80000020 ;  /* 0x8000002000057882 */ /* 0x000fe20000000000 */
[----:B------:R-:W-:Y:S01]  /*1760*/  UMOV UR7, 0x80000020 ;  /* 0x8000002000077882 */ /* 0x000fe20000000000 */
[----:B------:R-:W-:Y:S02]  /*1770*/  WARPGROUP.DEPBAR.LE gsb0, 0x0 ;  /* 0x00008000000079c5 */ /* 0x000fe40000010000 */
[----:B------:R-:W-:-:S06]  /*1780*/  WARPGROUP.ARRIVE ;  /* 0x00000000000079c5 */ /* 0x000fcc0000000000 */
[----:B------:R-:W-:Y:S03]  /*1790*/  HGMMA.64x128x16.F32.BF16 R24, gdesc[UR4], R24, gsb0 ;  /* 0x01e00000041879f0 */ /* 0x000fe60008001818 */
[----:B------:R-:W-:Y:S02]  /*17a0*/  WARPGROUP.DEPBAR.LE gsb0, 0x0 ;  /* 0x00008000000079c5 */ /* 0x000fe40000010000 */
[----:B------:R-:W-:Y:S05]  /*17b0*/  @!P1 BRA `(.L_x_23) ;  /* 0x0000000000e49947 */ /* 0x000fea0003800000 */
[----:B------:R-:W-:Y:S02]  /*17c0*/  UIADD3 UR4, UR39, 0x1, URZ ;  /* 0x0000000127047890 */ /* 0x000fe4000fffe03f */
[----:B------:R-:W-:Y:S02]  /*17d0*/  IMAD.U32 R3, RZ, RZ, UR39 ;  /* 0x00000027ff037e24 */ /* 0x000fe4000f8e00ff */
[----:B------:R-:W-:-:S04]  /*17e0*/  UISETP.NE.AND UP0, UPT, UR4, 0xe, UPT ;  /* 0x0000000e0400788c */ /* 0x000fc8000bf05270 */
[----:B------:R-:W-:Y:S02]  /*17f0*/  USEL UR5, URZ, 0x1, UP0 ;  /* 0x000000013f057887 */ /* 0x000fe40008000000 */
[----:B------:R-:W-:Y:S02]  /*1800*/  USEL UR8, UR4, URZ, UP0 ;  /* 0x0000003f04087287 */ /* 0x000fe40008000000 */
[----:B------:R-:W-:-:S06]  /*1810*/  ULOP3.LUT UR5, UR38, UR5, URZ, 0x3c, !UPT ;  /* 0x0000000526057292 */ /* 0x000fcc000f8e3c3f */
[----:B------:R-:W-:-:S07]  /*1820*/  IMAD.U32 R7, RZ, RZ, UR5 ;  /* 0x00000005ff077e24 */ /* 0x000fce000f8e00ff */
.L_x_30:
[----:B------:R-:W-:Y:S05]  /*1830*/  @!P0 BRA `(.L_x_24) ;  /* 0x0000000000048947 */ /* 0x000fea0003800000 */
[----:B------:R-:W-:Y:S01]  /*1840*/  BPT.TRAP 0x1 ;  /* 0x000000040000795c */ /* 0x000fe20000300000 */
.L_x_24:
[----:B------:R-:W2:Y:S01]  /*1850*/  S2UR UR5, SR_CgaCtaId ;  /* 0x00000000000579c3 */ /* 0x000ea20000008800 */
[----:B------:R-:W-:Y:S01]  /*1860*/  UMOV UR4, 0x400 ;  /* 0x0000040000047882 */ /* 0x000fe20000000000 */
[----:B01----:R-:W-:Y:S01]  /*1870*/  IMAD.U32 R5, RZ, RZ, UR8 ;  /* 0x00000008ff057e24 */ /* 0x003fe2000f8e00ff */
[----:B------:R-:W-:Y:S01]  /*1880*/  SHF.L.U32 R4, R7, 0x1f, RZ ;  /* 0x0000001f07047819 */ /* 0x000fe200000006ff */
[----:B--2---:R-:W-:-:S06]  /*1890*/  ULEA UR4, UR5, UR4, 0x18 ;  /* 0x0000000405047291 */ /* 0x004fcc000f8ec03f */
[----:B------:R-:W-:-:S04]  /*18a0*/  IMAD.U32 R6, RZ, RZ, UR4 ;  /* 0x00000004ff067e24 */ /* 0x000fc8000f8e00ff */
[----:B------:R-:W-:-:S04]  /*18b0*/  IMAD R5, R5, 0x8, R6 ;  /* 0x0000000805057824 */ /* 0x000fc800078e0206 */
[----:B------:R0:W1:Y:S01]  /*18c0*/  SYNCS.PHASECHK.TRANS64.TRYWAIT P1, [R5+URZ], R4 ;  /* 0x00000004050075a7 */ /* 0x000062000802017f */
[----:B------:R-:W-:Y:S05]  /*18d0*/  @!P0 BRA `(.L_x_25) ;  /* 0x0000000000048947 */ /* 0x000fea0003800000 */
[----:B------:R-:W-:Y:S01]  /*18e0*/  BPT.TRAP 0x1 ;  /* 0x000000040000795c */ /* 0x000fe20000300000 */
.L_x_25:
[----:B-1----:R-:W-:Y:S05]  /*18f0*/  @P1 BRA `(.L_x_26) ;  /* 0x0000000000081947 */ /* 0x002fea0003800000 */
[----:B------:R-:W1:Y:S02]  /*1900*/  SYNCS.PHASECHK.TRANS64.TRYWAIT P1, [R5+URZ], R4 ;  /* 0x00000004050075a7 */ /* 0x000e64000802017f */
[----:B-1----:R-:W-:Y:S05]  /*1910*/  @!P1 BRA `(.L_x_27) ;  /* 0x00000068003c9947 */ /* 0x002fea0003800000 */
.L_x_26:
[----:B------:R-:W-:Y:S01]  /*1920*/  ULEA UR4, UR8, UR41, 0x9 ;  /* 0x0000002908047291 */ /* 0x000fe2000f8e483f */
[----:B------:R-:W-:Y:S01]  /*1930*/  WARPGROUP.ARRIVE ;  /* 0x00000000000079c5 */ /* 0x000fe20000000000 */
[----:B------:R-:W-:Y:S01]  /*1940*/  ULEA UR6, UR8, UR9, 0x9 ;  /* 0x0000000908067291 */ /* 0x000fe2000f8e483f */
[----:B------:R-:W-:Y:S01]  /*1950*/  UMOV UR5, 0x80000020 ;  /* 0x8000002000057882 */ /* 0x000fe20000000000 */
[----:B------:R-:W-:-:S07]  /*1960*/  UMOV UR7, 0x80000020 ;  /* 0x8000002000077882 */ /* 0x000fce0000000000 */
[----:B------:R-:W-:Y:S01]  /*1970*/  HGMMA.64x128x16.F32.BF16 R24, gdesc[UR4], R24, gsb0 ;  /* 0x01e00000041879f0 */ /* 0x000fe20008001818 */
        /* <DEDUP_REMOVED lines=9> */
[----:B------:R-:W-:Y:S01]  /*1a10*/  BPT.TRAP 0x1 ;  /* 0x000000040000795c */ /* 0x000fe20000300000 */
.L_x_28:
[----:B------:R-:W-:-:S13]  /*1a20*/  ISETP.NE.AND P1, PT, R90, RZ, PT ;  /* 0x000000ff5a00720c */ /* 0x000fda0003f25270 */
[----:B01----:R-:W-:-:S04]  /*1a30*/  @P1 IMAD R4, R3, 0x8, R6 ;  /* 0x0000000803041824 */ /* 0x003fc800078e0206 */
[----:B------:R-:W-:-:S05]  /*1a40*/  @P1 VIADD R5, R4, 0x70 ;  /* 0x0000007004051836 */ /* 0x000fca0000000000 */
[----:B------:R-:W-:-:S04]  /*1a50*/  @P1 PRMT R5, R22, 0x654, R5 ;  /* 0x0000065416051816 */ /* 0x000fc80000000005 */
[----:B------:R0:W-:Y:S01]  /*1a60*/  @P1 SYNCS.ARRIVE.TRANS64.RED.A1T0 RZ, [R5+URZ], RZ ;  /* 0x000000ff05ff19a7 */ /* 0x0001e2000810043f */
[----:B------:R-:W-:-:S13]  /*1a70*/  ISETP.GT.U32.AND P1, PT, R19, 0x1, PT ;  /* 0x000000011300780c */ /* 0x000fda0003f24070 */
[----:B0-----:R-:W-:Y:S05]  /*1a80*/  @P1 BRA `(.L_x_29) ;  /* 0x0000000000041947 */ /* 0x001fea0003800000 */
[----:B------:R-:W-:Y:S01]  /*1a90*/  BPT.TRAP 0x1 ;  /* 0x000000040000795c */ /* 0x000fe20000300000 */
.L_x_29:
[----:B------:R-:W-:Y:S01]  /*1aa0*/  UIADD3 UR8, UR8, 0x1, URZ ;  /* 0x0000000108087890 */ /* 0x000fe2000fffe03f */
[C---:B------:R-:W-:Y:S01]  /*1ab0*/  ISETP.GT.AND P2, PT, R0.reuse, 0x1, PT ;  /* 0x000000010000780c */ /* 0x040fe20003f44270 */
[----:B------:R-:W-:Y:S02]  /*1ac0*/  VIADD R3, R3, 0x1 ;  /* 0x0000000103037836 */ /* 0x000fe40000000000 */
[----:B------:R-:W-:Y:S01]  /*1ad0*/  UISETP.NE.AND UP0, UPT, UR8, 0xe, UPT ;  /* 0x0000000e0800788c */ /* 0x000fe2000bf05270 */
[----:B------:R-:W-:Y:S02]  /*1ae0*/  VIADD R0, R0, 0xffffffff ;  /* 0xffffffff00007836 */ /* 0x000fe40000000000 */
[C---:B------:R-:W-:Y:S01]  /*1af0*/  ISETP.NE.AND P1, PT, R3.reuse, 0xe, PT ;  /* 0x0000000e0300780c */ /* 0x040fe20003f25270 */
[----:B------:R-:W-:Y:S02]  /*1b00*/  USEL UR4, URZ, 0x1, UP0 ;  /* 0x000000013f047887 */ /* 0x000fe40008000000 */
[----:B------:R-:W-:Y:S01]  /*1b10*/  USEL UR8, UR8, URZ, UP0 ;  /* 0x0000003f08087287 */ /* 0x000fe20008000000 */
[----:B------:R-:W-:-:S03]  /*1b20*/  SEL R3, R3, RZ, P1 ;  /* 0x000000ff03037207 */ /* 0x000fc60000800000 */
[----:B------:R-:W-:Y:S01]  /*1b30*/  LOP3.LUT R7, R7, UR4, RZ, 0x3c, !PT ;  /* 0x0000000407077c12 */ /* 0x000fe2000f8e3cff */
[----:B------:R-:W-:Y:S07]  /*1b40*/  @P2 BRA `(.L_x_30) ;  /* 0xfffffffc00382947 */ /* 0x000fee000383ffff */
.L_x_23:
[----:B------:R-:W2:Y:S02]  /*1b50*/  LDC R0, c[0x0][0x28c] ;  /* 0x0000a300ff007b82 */ /* 0x000ea40000000800 */
[----:B--2---:R-:W-:-:S13]  /*1b60*/  ISETP.GE.AND P1, PT, R0, 0x1, PT ;  /* 0x000000010000780c */ /* 0x004fda0003f26270 */
[----:B------:R-:W-:Y:S05]  /*1b70*/  @!P1 BRA `(.L_x_31) ;  /* 0x0000000000549947 */ /* 0x000fea0003800000 */
[----:B------:R-:W-:Y:S05]  /*1b80*/  @!P0 BRA `(.L_x_32) ;  /* 0x0000000000048947 */ /* 0x000fea0003800000 */
[----:B------:R-:W-:Y:S01]  /*1b90*/  BPT.TRAP 0x1 ;  /* 0x000000040000795c */ /* 0x000fe20000300000 */
.L_x_32:
[----:B------:R-:W-:Y:S01]  /*1ba0*/  ISETP.NE.AND P1, PT, R90, RZ, PT ;  /* 0x000000ff5a00720c */ /* 0x000fe20003f25270 */
[----:B------:R-:W-:Y:S01]  /*1bb0*/  BSSY B0, `(.L_x_33) ;  /* 0x000000f000007945 */ /* 0x000fe20003800000 */
[----:B------:R-:W-:-:S11]  /*1bc0*/  ISETP.GT.U32.AND P0, PT, R19, 0x1, PT ;  /* 0x000000011300780c */ /* 0x000fd60003f04070 */
[----:B------:R-:W-:Y:S05]  /*1bd0*/  @!P1 BRA `(.L_x_34) ;  /* 0x0000000000309947 */ /* 0x000fea0003800000 */
[----:B------:R-:W-:-:S04]  /*1be0*/  UISETP.LT.AND UP0, UPT, UR40, 0x1, UPT ;  /* 0x000000012800788c */ /* 0x000fc8000bf01270 */
[----:B------:R-:W-:-:S04]  /*1bf0*/  USEL UR6, UR40, 0x1, UP0 ;  /* 0x0000000128067887 */ /* 0x000fc80008000000 */
[----:B------:R-:W-:-:S04]  /*1c00*/  UIADD3 UR6, UR39, UR40, -UR6 ;  /* 0x0000002827067290 */ /* 0x000fc8000fffe806 */
[----:B------:R-:W-:-:S04]  /*1c10*/  USHF.R.U32.HI UR4, URZ, 0x1, UR6 ;  /* 0x000000013f047899 */ /* 0x000fc80008011606 */
[----:B------:R-:W-:-:S04]  /*1c20*/  UIMAD.WIDE.U32 UR4, UR4, -0x6db6db6d, URZ ;  /* 0x92492493040478a5 */ /* 0x000fc8000f8e003f */
[----:B------:R-:W-:-:S04]  /*1c30*/  USHF.R.U32.HI UR4, URZ, 0x2, UR5 ;  /* 0x000000023f047899 */ /* 0x000fc80008011605 */
[----:B------:R-:W-:-:S06]  /*1c40*/  UIMAD UR6, UR4, -0xe, UR6 ;  /* 0xfffffff2040678a4 */ /* 0x000fcc000f8e0206 */
[----:B------:R-:W-:-:S04]  /*1c50*/  IMAD.U32 R3, RZ, RZ, UR6 ;  /* 0x00000006ff037e24 */ /* 0x000fc8000f8e00ff */
[----:B------:R-:W-:-:S04]  /*1c60*/  IMAD R0, R3, 0x8, R6 ;  /* 0x0000000803007824 */ /* 0x000fc800078e0206 */
[----:B------:R-:W-:-:S05]  /*1c70*/  VIADD R3, R0, 0x70 ;  /* 0x0000007000037836 */ /* 0x000fca0000000000 */
[----:B------:R-:W-:-:S04]  /*1c80*/  PRMT R3, R22, 0x654, R3 ;  /* 0x0000065416037816 */ /* 0x000fc80000000003 */
[----:B------:R2:W-:Y:S03]  /*1c90*/  SYNCS.ARRIVE.TRANS64.RED.A1T0 RZ, [R3+URZ], RZ ;  /* 0x000000ff03ff79a7 */ /* 0x0005e6000810043f */
.L_x_34:
[----:B------:R-:W-:Y:S05]  /*1ca0*/  BSYNC B0 ;  /* 0x0000000000007941 */ /* 0x000fea0003800000 */
.L_x_33:
[----:B------:R-:W-:Y:S05]  /*1cb0*/  @P0 BRA `(.L_x_31) ;  /* 0x0000000000040947 */ /* 0x000fea0003800000 */
[----:B------:R-:W-:Y:S01]  /*1cc0*/  BPT.TRAP 0x1 ;  /* 0x000000040000795c */ /* 0x000fe20000300000 */
.L_x_31:
[----:B------:R-:W3:Y:S01]  /*1cd0*/  LDC R6, c[0x0][0x288] ;  /* 0x0000a200ff067b82 */ /* 0x000ee20000000800 */
[--C-:B------:R-:W-:Y:S01]  /*1ce0*/  SHF.R.U32.HI R0, RZ, 0x2, R18.reuse ;  /* 0x00000002ff007819 */ /* 0x100fe20000011612 */
[----:B------:R-:W-:Y:S01]  /*1cf0*/  IMAD.SHL.U32 R93, R93, 0x80, RZ ;  /* 0x000000805d5d7824 */ /* 0x000fe200078e00ff */
[----:B01----:R-:W-:Y:S01]  /*1d00*/  SHF.R.U32.HI R5, RZ, 0x7, R18 ;  /* 0x00000007ff057819 */ /* 0x003fe20000011612 */
[----:B------:R-:W-:Y:S01]  /*1d10*/  UIADD3 UR39, UR40, UR39, URZ ;  /* 0x0000002728277290 */ /* 0x000fe2000fffe03f */
[----:B--2---:R-:W-:Y:S01]  /*1d20*/  LOP3.LUT R3, R0, 0x7, RZ, 0xc0, !PT ;  /* 0x0000000700037812 */ /* 0x004fe200078ec0ff */
[----:B------:R-:W-:Y:S01]  /*1d30*/  ULDC UR7, c[0x0][0x284] ;  /* 0x0000a10000077ab9 */ /* 0x000fe20000000800 */
[----:B------:R-:W-:Y:S01]  /*1d40*/  LOP3.LUT R0, R5, 0x1, RZ, 0xc0, !PT ;  /* 0x0000000105007812 */ /* 0x000fe200078ec0ff */
[----:B------:R-:W-:Y:S01]  /*1d50*/  UISETP.GT.U32.AND UP0, UPT, UR39, 0xd, UPT ;  /* 0x0000000d2700788c */ /* 0x000fe2000bf04070 */
[C---:B------:R-:W-:Y:S01]  /*1d60*/  LOP3.LUT R4, R18.reuse, 0x60, RZ, 0xc0, !PT ;  /* 0x0000006012047812 */ /* 0x040fe200078ec0ff */
[----:B------:R-:W-:Y:S01]  /*1d70*/  USHF.R.U32.HI UR4, URZ, 0x1, UR39 ;  /* 0x000000013f047899 */ /* 0x000fe20008011627 */
[----:B------:R-:W-:Y:S01]  /*1d80*/  LOP3.LUT R5, R18, 0x3, RZ, 0xc0, !PT ;  /* 0x0000000312057812 */ /* 0x000fe200078ec0ff */
[----:B------:R-:W-:Y:S01]  /*1d90*/  IMAD.SHL.U32 R8, R0, 0x40, RZ ;  /* 0x0000004000087824 */ /* 0x000fe200078e00ff */
[----:B------:R-:W-:Y:S01]  /*1da0*/  SHF.R.U32.HI R4, RZ, 0x1, R4 ;  /* 0x00000001ff047819 */ /* 0x000fe20000011604 */
[----:B------:R-:W-:Y:S01]  /*1db0*/  UISETP.LT.U32.AND UP0, UPT, UR40, 0xe, UP0 ;  /* 0x0000000e2800788c */ /* 0x000fe20008701070 */
[----:B------:R-:W-:Y:S01]  /*1dc0*/  SHF.R.S32.HI R15, RZ, 0x1f, R89 ;  /* 0x0000001fff0f7819 */ /* 0x000fe20000011459 */
[----:B------:R-:W-:Y:S01]  /*1dd0*/  UISETP.GE.U32.AND UP1, UPT, UR40, 0xe, UPT ;  /* 0x0000000e2800788c */ /* 0x000fe2000bf26070 */
[--C-:B------:R-:W-:Y:S01]  /*1de0*/  IADD3 R7, RZ, -R4, -R3.reuse ;  /* 0x80000004ff077210 */ /* 0x100fe20007ffe803 */
[----:B------:R-:W-:Y:S01]  /*1df0*/  ULDC.64 UR8, c[0x0][0x5d0] ;  /* 0x0001740000087ab9 */ /* 0x000fe20000000a00 */
[----:B------:R-:W-:Y:S01]  /*1e00*/  LOP3.LUT R3, R8, 0x40, R3, 0xe2, !PT ;  /* 0x0000004008037812 */ /* 0x000fe200078ee203 */
[----:B------:R-:W-:Y:S01]  /*1e10*/  IMAD.SHL.U32 R8, R18, 0x2, RZ ;  /* 0x0000000212087824 */ /* 0x000fe200078e00ff */
[----:B------:R-:W-:Y:S01]  /*1e20*/  UIMAD.WIDE.U32 UR4, UR4, -0x6db6db6d, URZ ;  /* 0x92492493040478a5 */ /* 0x000fe2000f8e003f */
[C---:B------:R-:W-:Y:S01]  /*1e30*/  IMAD.WIDE R10, R92.reuse, 0x80, RZ ;  /* 0x000000805c0a7825 */ /* 0x040fe200078e02ff */
[----:B------:R-:W-:Y:S01]  /*1e40*/  USEL UR6, URZ, 0x1, !UP0 ;  /* 0x000000013f067887 */ /* 0x000fe2000c000000 */
[----:B---3--:R-:W-:Y:S01]  /*1e50*/  ISETP.GE.AND P0, PT, R93, R6, PT ;  /* 0x000000065d00720c */ /* 0x008fe20003f06270 */
[----:B------:R-:W-:Y:S01]  /*1e60*/  USHF.R.U32.HI UR4, URZ, 0x2, UR5 ;  /* 0x000000023f047899 */ /* 0x000fe20008011605 */
[----:B------:R-:W-:Y:S01]  /*1e70*/  IMAD R12, R5, -0x2, R6 ;  /* 0xfffffffe050c7824 */ /* 0x000fe200078e0206 */
[----:B------:R-:W-:Y:S01]  /*1e80*/  LOP3.LUT R8, R93, 0x6, R8, 0xf8, !PT ;  /* 0x000000065d087812 */ /* 0x000fe200078ef808 */
[----:B------:R-:W-:Y:S01]  /*1e90*/  IMAD.SHL.U32 R5, R92, 0x80, RZ ;  /* 0x000000805c057824 */ /* 0x000fe200078e00ff */
[----:B------:R-:W-:Y:S01]  /*1ea0*/  ULOP3.LUT UR38, UR38, UR6, URZ, 0x3c, !UPT ;  /* 0x0000000626267292 */ /* 0x000fe2000f8e3c3f */
[----:B------:R-:W-:Y:S01]  /*1eb0*/  IMAD R6, R15, UR8, RZ ;  /* 0x000000080f067c24 */ /* 0x000fe2000f8e02ff */
[----:B------:R-:W-:Y:S01]  /*1ec0*/  SHF.R.S32.HI R9, RZ, 0x1f, R8 ;  /* 0x0000001fff097819 */ /* 0x000fe20000011408 */
[----:B------:R-:W-:Y:S01]  /*1ed0*/  IMAD R0, R0, -0x40, R7 ;  /* 0xffffffc000007824 */ /* 0x000fe200078e0207 */
[----:B------:R-:W-:Y:S01]  /*1ee0*/  ISETP.GE.OR P0, PT, R5, UR7, P0 ;  /* 0x0000000705007c0c */ /* 0x000fe20008706670 */
[C---:B------:R-:W-:Y:S01]  /*1ef0*/  IMAD R13, R89.reuse, UR9, R6 ;  /* 0x00000009590d7c24 */ /* 0x040fe2000f8e0206 */
[----:B------:R-:W-:Y:S01]  /*1f00*/  LOP3.LUT R107, R10, R3, R4, 0xfe, !PT ;  /* 0x000000030a6b7212 */ /* 0x000fe200078efe04 */
[----:B------:R-:W-:Y:S01]  /*1f10*/  IMAD.WIDE.U32 R6, R89, UR8, R8 ;  /* 0x0000000859067c25 */ /* 0x000fe2000f8e0008 */
[----:B------:R-:W-:Y:S01]  /*1f20*/  UIMAD UR39, UR4, -0xe, UR39 ;  /* 0xfffffff2042778a4 */ /* 0x000fe2000f8e0227 */
[----:B------:R-:W-:Y:S01]  /*1f30*/  IADD3 R3, -R5, UR7, R0 ;  /* 0x0000000705037c10 */ /* 0x000fe2000fffe100 */
[----:B------:R-:W-:Y:S01]  /*1f40*/  @UP1 ULOP3.LUT UR38, UR38, 0x1, UR4, 0x78, !UPT ;  /* 0x0000000126261892 */ /* 0x000fe2000f8e7804 */
[----:B------:R-:W-:-:S02]  /*1f50*/  IMAD.IADD R7, R7, 0x1, R13 ;  /* 0x0000000107077824 */ /* 0x000fc400078e020d */
[----:B------:R-:W-:Y:S02]  /*1f60*/  IMAD.IADD R4, R12, 0x1, -R93 ;  /* 0x000000010c047824 */ /* 0x000fe400078e0a5d */
[----:B------:R-:W-:Y:S02]  /*1f70*/  IMAD.MOV.U32 R0, RZ, RZ, -0x1 ;  /* 0xffffffffff007424 */ /* 0x000fe400078e00ff */
[----:B------:R-:W-:Y:S05]  /*1f80*/  @P0 BRA `(.L_x_35) ;  /* 0x00000040000c0947 */ /* 0x000fea0003800000 */
[----:B------:R-:W0:Y:S01]  /*1f90*/  LDC.64 R100, c[0x0][0x5c8] ;  /* 0x00017200ff647b82 */ /* 0x000e220000000a00 */
[----:B-----5:R-:W-:Y:S01]  /*1fa0*/  FSETP.NEU.AND P1, PT, R88, RZ, PT ;  /* 0x000000ff5800720b */ /* 0x020fe20003f2d000 */
[----:B------:R-:W-:Y:S01]  /*1fb0*/  BSSY B0, `(.L_x_35) ;  /* 0x0000400000007945 */ /* 0x000fe20003800000 */
[----:B------:R-:W-:-:S04]  /*1fc0*/  ISETP.GT.AND P0, PT, R4, RZ, PT ;  /* 0x000000ff0400720c */ /* 0x000fc80003f04270 */
[----:B------:R-:W-:Y:S01]  /*1fd0*/  ISETP.GT.AND P3, PT, R3, RZ, P0 ;  /* 0x000000ff0300720c */ /* 0x000fe20000764270 */
[-C--:B0-----:R-:W-:Y:S02]  /*1fe0*/  IMAD R12, R11, R100.reuse, RZ ;  /* 0x000000640b0c7224 */ /* 0x081fe400078e02ff */
[----:B------:R-:W-:-:S04]  /*1ff0*/  IMAD.WIDE.U32 R92, R107, R100, R6 ;  /* 0x000000646b5c7225 */ /* 0x000fc800078e0006 */
[----:B------:R-:W-:-:S04]  /*2000*/  IMAD R5, R107, R101, R12 ;  /* 0x000000656b057224 */ /* 0x000fc800078e020c */
[----:B------:R-:W-:Y:S01]  /*2010*/  IMAD.IADD R109, R93, 0x1, R5 ;  /* 0x000000015d6d7824 */ /* 0x000fe200078e0205 */
[----:B------:R-:W-:Y:S06]  /*2020*/  @!P1 BRA `(.L_x_36) ;  /* 0x0000002c00289947 */ /* 0x000fec0003800000 */
[----:B------:R-:W0:Y:S01]  /*2030*/  LDC.64 R96, c[0x0][0x5b8] ;  /* 0x00016e00ff607b82 */ /* 0x000e220000000a00 */
[----:B------:R-:W-:-:S07]  /*2040*/  ULDC.64 UR4, c[0x0][0x5c0] ;  /* 0x0001700000047ab9 */ /* 0x000fce0000000a00 */
[----:B------:R-:W1:Y:S08]  /*2050*/  LDC.64 R102, c[0x0][0x5b0] ;  /* 0x00016c00ff667b82 */ /* 0x000e700000000a00 */
[----:B------:R-:W2:Y:S01]  /*2060*/  LDC.64 R104, c[0x0][0x5a8] ;  /* 0x00016a00ff687b82 */ /* 0x000ea20000000a00 */
[-C--:B0-----:R-:W-:Y:S02]  /*2070*/  IMAD R6, R15, R96.reuse, RZ ;  /* 0x000000600f067224 */ /* 0x081fe400078e02ff */
[----:B------:R-:W-:-:S04]  /*2080*/  IMAD.WIDE.U32 R94, R89, R96, R8 ;  /* 0x00000060595e7225 */ /* 0x000fc800078e0008 */
[----:B------:R-:W-:Y:S02]  /*2090*/  IMAD R97, R89, R97, R6 ;  /* 0x0000006159617224 */ /* 0x000fe400078e0206 */
[-C--:B-1----:R-:W-:Y:S02]  /*20a0*/  IMAD R10, R11, R102.reuse, RZ ;  /* 0x000000660b0a7224 */ /* 0x082fe400078e02ff */
[----:B------:R-:W-:Y:S02]  /*20b0*/  IMAD.IADD R13, R95, 0x1, R97 ;  /* 0x000000015f0d7824 */ /* 0x000fe400078e0261 */
[----:B------:R-:W-:Y:S02]  /*20c0*/  IMAD.MOV.U32 R12, RZ, RZ, R94 ;  /* 0x000000ffff0c7224 */ /* 0x000fe400078e005e */
[C---:B------:R-:W-:Y:S02]  /*20d0*/  IMAD R99, R107.reuse, R103, R10 ;  /* 0x000000676b637224 */ /* 0x040fe400078e020a */
[----:B------:R-:W-:-:S04]  /*20e0*/  IMAD.WIDE.U32 R6, R107, R102, R12 ;  /* 0x000000666b067225 */ /* 0x000fc800078e000c */
[----:B------:R-:W-:Y:S01]  /*20f0*/  IMAD.IADD R5, R7, 0x1, R99 ;  /* 0x0000000107057824 */ /* 0x000fe200078e0263 */
[----:B--2---:R-:W-:-:S04]  /*2100*/  LEA R14, P1, R6, R104, 0x1 ;  /* 0x00000068060e7211 */ /* 0x004fc800078208ff */
[----:B------:R-:W-:-:S05]  /*2110*/  LEA.HI.X R15, R6, R105, R5, 0x1, P1 ;  /* 0x00000069060f7211 */ /* 0x000fca00008f0c05 */
[----:B------:R0:W2:Y:S01]  /*2120*/  @P3 LDG.E.LTC128B.U16 R5, desc[UR36][R14.64] ;  /* 0x000000240e053981 */ /* 0x0000a2000c1e1520 */
[----:B------:R-:W-:Y:S01]  /*2130*/  LEA R10, P1, R92, UR4, 0x1 ;  /* 0x000000045c0a7c11 */ /* 0x000fe2000f8208ff */
[----:B------:R-:W-:Y:S01]  /*2140*/  IMAD.WIDE.U32 R6, R107, R102, R8 ;  /* 0x000000666b067225 */ /* 0x000fe200078e0008 */
[----:B------:R-:W-:Y:S03]  /*2150*/  BSSY B1, `(.L_x_37) ;  /* 0x0000012000017945 */ /* 0x000fe60003800000 */
[----:B------:R-:W-:Y:S02]  /*2160*/  IMAD.IADD R7, R99, 0x1, R7 ;  /* 0x0000000163077824 */ /* 0x000fe400078e0207 */
[----:B------:R-:W-:Y:S01]  /*2170*/  IMAD.WIDE.U32 R20, R89, R96, R6 ;  /* 0x0000006059147225 */ /* 0x000fe200078e0006 */
[----:B0-----:R-:W-:-:S03]  /*2180*/  SHF.L.U64.HI R15, R102, 0x3, R103 ;  /* 0x00000003660f7819 */ /* 0x001fc60000010267 */
[----:B------:R-:W-:Y:S01]  /*2190*/  IMAD.IADD R7, R97, 0x1, R21 ;  /* 0x0000000161077824 */ /* 0x000fe200078e0215 */
[----:B------:R-:W-:Y:S01]  /*21a0*/  LEA R6, P4, R20, R104, 0x1 ;  /* 0x0000006814067211 */ /* 0x000fe200078808ff */
[----:B------:R-:W-:-:S03]  /*21b0*/  IMAD.SHL.U32 R14, R102, 0x8, RZ ;  /* 0x00000008660e7824 */ /* 0x000fc600078e00ff */
[----:B------:R-:W-:Y:S01]  /*21c0*/  LEA.HI.X R7, R20, R105, R7, 0x1, P4 ;  /* 0x0000006914077211 */ /* 0x000fe200020f0c07 */
[----:B--2---:R-:W-:-:S04]  /*21d0*/  IMAD.U32 R11, R5, 0x10000, RZ ;  /* 0x00010000050b7824 */ /* 0x004fc800078e00ff */
[----:B------:R-:W-:-:S04]  /*21e0*/  FMUL R11, R11, R88 ;  /* 0x000000580b0b7220 */ /* 0x000fc80000400000 */
[----:B------:R-:W-:Y:S01]  /*21f0*/  FFMA R24, R24, R23, R11 ;  /* 0x0000001718187223 */ /* 0x000fe2000000000b */
[----:B------:R-:W-:Y:S02]  /*2200*/  LEA.HI.X R11, R92, UR5, R109, 0x1, P1 ;  /* 0x000000055c0b7c11 */ /* 0x000fe400088f0c6d */
[----:B------:R-:W-:Y:S02]  /*2210*/  ISETP.GT.AND P1, PT, R4, 0x1, PT ;  /* 0x000000010400780c */ /* 0x000fe40003f24270 */
[----:B------:R-:W-:Y:S02]  /*2220*/  F2FP.BF16.F32.PACK_AB R24, RZ, R24 ;  /* 0x00000018ff18723e */ /* 0x000fe400000010ff */
[----:B------:R-:W-:-:S03]  /*2230*/  ISETP.GT.AND P2, PT, R3, RZ, P1 ;  /* 0x000000ff0300720c */ /* 0x000fc60000f44270 */
[----:B------:R0:W-:Y:S10]  /*2240*/  @P3 STG.E.U16 desc[UR36][R10.64], R24 ;  /* 0x000000180a003986 */ /* 0x0001f4000c101524 */
[----:B------:R-:W-:Y:S05]  /*2250*/  @!P2 BRA `(.L_x_38) ;  /* 0x000000000004a947 */ /* 0x000fea0003800000 */
[----:B------:R1:W5:Y:S02]  /*2260*/  LDG.E.LTC128B.U16 R5, desc[UR36][R6.64+0x2] ;  /* 0x0000022406057981 */ /* 0x000364000c1e1520 */
.L_x_38:
[----:B------:R-:W-:Y:S05]  /*2270*/  BSYNC B1 ;  /* 0x0000000000017941 */ /* 0x000fea0003800000 */
.L_x_37:
[----:B-----5:R-:W-:Y:S01]  /*2280*/  IMAD.U32 R93, R5, 0x10000, RZ ;  /* 0x00010000055d7824 */ /* 0x020fe200078e00ff */
[----:B------:R-:W-:Y:S01]  /*2290*/  ISETP.GT.AND P0, PT, R3, 0x8, P0 ;  /* 0x000000080300780c */ /* 0x000fe20000704270 */
[----:B------:R-:W-:Y:S01]  /*22a0*/  IMAD.WIDE.U32 R20, R107, R102, R14 ;  /* 0x000000666b147225 */ /* 0x000fe200078e000e */
[----:B0-----:R-:W-:-:S03]  /*22b0*/  PRMT R24, R5, 0x7610, R24 ;  /* 0x0000761005187816 */ /* 0x001fc60000000018 */
[----:B------:R-:W-:Y:S01]  /*22c0*/  FMUL R12, R93, R88 ;  /* 0x000000585d0c7220 */ /* 0x000fe20000400000 */
[----:B------:R-:W-:Y:S01]  /*22d0*/  IMAD.IADD R99, R99, 0x1, R21 ;  /* 0x0000000163637824 */ /* 0x000fe200078e0215 */
[----:B------:R-:W-:Y:S02]  /*22e0*/  IADD3 R94, P3, R94, R20, RZ ;  /* 0x000000145e5e7210 */ /* 0x000fe40007f7e0ff */
[----:B------:R-:W-:-:S03]  /*22f0*/  FFMA R12, R25, R23, R12 ;  /* 0x00000017190c7223 */ /* 0x000fc6000000000c */
[----:B------:R-:W-:Y:S02]  /*2300*/  IMAD.X R13, R99, 0x1, R13, P3 ;  /* 0x00000001630d7824 */ /* 0x000fe400018e060d */
[----:B------:R-:W-:Y:S02]  /*2310*/  F2FP.BF16.F32.PACK_AB R12, RZ, R12 ;  /* 0x0000000cff0c723e */ /* 0x000fe400000010ff */
[----:B------:R-:W-:Y:S02]  /*2320*/  LEA R14, P3, R94, R104, 0x1 ;  /* 0x000000685e0e7211 */ /* 0x000fe400078608ff */
[----:B------:R-:W-:Y:S02]  /*2330*/  PRMT R21, R12, 0x7610, R21 ;  /* 0x000076100c157816 */ /* 0x000fe40000000015 */
[----:B------:R-:W-:-:S03]  /*2340*/  LEA.HI.X R15, R94, R105, R13, 0x1, P3 ;  /* 0x000000695e0f7211 */ /* 0x000fc600018f0c0d */
[----:B------:R0:W-:Y:S04]  /*2350*/  @P2 STG.E.U16 desc[UR36][R10.64+0x2], R21 ;  /* 0x000002150a002986 */ /* 0x0001e8000c101524 */
[----:B------:R-:W2:Y:S01]  /*2360*/  @P0 LDG.E.LTC128B.U16 R24, desc[UR36][R14.64] ;  /* 0x000000240e180981 */ /* 0x000ea2000c1e1520 */
[----:B------:R-:W-:Y:S01]  /*2370*/  IADD3 R20, P2, R8, R20, RZ ;  /* 0x0000001408147210 */ /* 0x000fe20007f5e0ff */
[----:B------:R-:W-:Y:S01]  /*2380*/  BSSY B1, `(.L_x_39) ;  /* 0x0000011000017945 */ /* 0x000fe20003800000 */
[C---:B------:R-:W-:Y:S02]  /*2390*/  SHF.L.U64.HI R13, R100.reuse, 0x4, R101 ;  /* 0x00000004640d7819 */ /* 0x040fe40000010265 */
[----:B------:R-:W-:Y:S01]  /*23a0*/  ISETP.GT.AND P1, PT, R3, 0x8, P1 ;  /* 0x000000080300780c */ /* 0x000fe20000f24270 */
[----:B0-----:R-:W-:Y:S01]  /*23b0*/  IMAD.X R21, R9, 0x1, R99, P2 ;  /* 0x0000000109157824 */ /* 0x001fe200010e0663 */
[----:B------:R-:W-:Y:S01]  /*23c0*/  LEA R12, P2, R100, R10, 0x4 ;  /* 0x0000000a640c7211 */ /* 0x000fe200078420ff */
[----:B------:R-:W-:-:S04]  /*23d0*/  IMAD.WIDE.U32 R20, R89, R96, R20 ;  /* 0x0000006059147225 */ /* 0x000fc800078e0014 */
[----:B------:R-:W-:Y:S01]  /*23e0*/  IMAD.X R13, R13, 0x1, R11, P2 ;  /* 0x000000010d0d7824 */ /* 0x000fe200010e060b */
[----:B------:R-:W-:Y:S01]  /*23f0*/  LEA R8, P3, R20, R104, 0x1 ;  /* 0x0000006814087211 */ /* 0x000fe200078608ff */
[----:B------:R-:W-:-:S05]  /*2400*/  IMAD.IADD R9, R97, 0x1, R21 ;  /* 0x0000000161097824 */ /* 0x000fca00078e0215 */
[----:B------:R-:W-:Y:S01]  /*2410*/  LEA.HI.X R9, R20, R105, R9, 0x1, P3 ;  /* 0x0000006914097211 */ /* 0x000fe200018f0c09 */
[----:B--2---:R-:W-:-:S04]  /*2420*/  IMAD.U32 R5, R24, 0x10000, RZ ;  /* 0x0001000018057824 */ /* 0x004fc800078e00ff */
[----:B------:R-:W-:-:S04]  /*2430*/  FMUL R5, R5, R88 ;  /* 0x0000005805057220 */ /* 0x000fc80000400000 */
[----:B------:R-:W-:-:S05]  /*2440*/  FFMA R5, R26, R23, R5 ;  /* 0x000000171a057223 */ /* 0x000fca0000000005 */
[----:B------:R-:W-:-:S05]  /*2450*/  F2FP.BF16.F32.PACK_AB R5, RZ, R5 ;  /* 0x00000005ff05723e */ /* 0x000fca00000010ff */
[----:B------:R0:W-:Y:S01]  /*2460*/  @P0 STG.E.U16 desc[UR36][R12.64], R5 ;  /* 0x000000050c000986 */ /* 0x0001e2000c101524 */
[----:B------:R-:W-:Y:S05]  /*2470*/  @!P1 BRA `(.L_x_40) ;  /* 0x0000000000049947 */ /* 0x000fea0003800000 */
[----:B------:R2:W5:Y:S02]  /*2480*/  LDG.E.LTC128B.U16 R24, desc[UR36][R8.64+0x2] ;  /* 0x0000022408187981 */ /* 0x000564000c1e1520 */
.L_x_40:
[----:B------:R-:W-:Y:S05]  /*2490*/  BSYNC B1 ;  /* 0x0000000000017941 */ /* 0x000fea0003800000 */
.L_x_39:
[----:B0----5:R-:W-:Y:S01]  /*24a0*/  IMAD.U32 R5, R24, 0x10000, RZ ;  /* 0x0001000018057824 */ /* 0x021fe200078e00ff */
[----:B------:R-:W-:Y:S01]  /*24b0*/  ISETP.GT.AND P0, PT, R4, 0x8, PT ;  /* 0x000000080400780c */ /* 0x000fe20003f04270 */
[----:B------:R-:W-:Y:S02]  /*24c0*/  BSSY B1, `(.L_x_41) ;  /* 0x0000008000017945 */ /* 0x000fe40003800000 */
[----:B------:R-:W-:Y:S01]  /*24d0*/  FMUL R14, R5, R88 ;  /* 0x00000058050e7220 */ /* 0x000fe20000400000 */
[----:B------:R-:W-:-:S03]  /*24e0*/  ISETP.GT.AND P2, PT, R3, RZ, P0 ;  /* 0x000000ff0300720c */ /* 0x000fc60000744270 */
[----:B------:R-:W-:-:S05]  /*24f0*/  FFMA R14, R27, R23, R14 ;  /* 0x000000171b0e7223 */ /* 0x000fca000000000e */
[----:B------:R-:W-:-:S05]  /*2500*/  F2FP.BF16.F32.PACK_AB R14, RZ, R14 ;  /* 0x0000000eff0e723e */ /* 0x000fca00000010ff */
[----:B------:R0:W-:Y:S01]  /*2510*/  @P1 STG.E.U16 desc[UR36][R12.64+0x2], R14 ;  /* 0x0000020e0c001986 */ /* 0x0001e2000c101524 */
[----:B------:R-:W-:Y:S05]  /*2520*/  @!P2 BRA `(.L_x_42) ;  /* 0x000000000004a947 */ /* 0x000fea0003800000 */
[----:B------:R3:W5:Y:S02]  /*2530*/  LDG.E.LTC128B.U16 R24, desc[UR36][R6.64+0x10] ;  /* 0x0000102406187981 */ /* 0x000764000c1e1520 */
.L_x_42:
[----:B------:R-:W-:Y:S05]  /*2540*/  BSYNC B1 ;  /* 0x0000000000017941 */ /* 0x000fea0003800000 */
.L_x_41:
[----:B-----5:R-:W-:Y:S01]  /*2550*/  IMAD.U32 R5, R24, 0x10000, RZ ;  /* 0x0001000018057824 */ /* 0x020fe200078e00ff */
        /* <DEDUP_REMOVED lines=9> */
.L_x_44:
[----:B------:R-:W-:Y:S05]  /*25f0*/  BSYNC B1 ;  /* 0x0000000000017941 */ /* 0x000fea0003800000 */
.L_x_43:
[----:B----45:R-:W-:Y:S01]  /*2600*/  IMAD.U32 R5, R24, 0x10000, RZ ;  /* 0x0001000018057824 */ /* 0x030fe200078e00ff */
[----:B------:R-:W-:Y:S01]  /*2610*/  ISETP.GT.AND P0, PT, R3, 0x8, P0 ;  /* 0x000000080300780c */ /* 0x000fe20000704270 */
[----:B------:R-:W-:Y:S02]  /*2620*/  BSSY B1, `(.L_x_45) ;  /* 0x0000007000017945 */ /* 0x000fe40003800000 */
[----:B0-----:R-:W-:-:S04]  /*2630*/  FMUL R14, R5, R88 ;  /* 0x00000058050e7220 */ /* 0x001fc80000400000 */
[----:B------:R-:W-:-:S05]  /*2640*/  FFMA R14, R29, R23, R14 ;  /* 0x000000171d0e7223 */ /* 0x000fca000000000e */
[----:B------:R-:W-:-:S05]  /*2650*/  F2FP.BF16.F32.PACK_AB R14, RZ, R14 ;  /* 0x0000000eff0e723e */ /* 0x000fca00000010ff */
[----:B------:R0:W-:Y:S01]  /*2660*/  @P3 STG.E.U16 desc[UR36][R10.64+0x12], R14 ;  /* 0x0000120e0a003986 */ /* 0x0001e2000c101524 */
[----:B------:R-:W-:Y:S05]  /*2670*/  @!P0 BRA `(.L_x_46) ;  /* 0x0000000000048947 */ /* 0x000fea0003800000 */
[----:B------:R4:W5:Y:S02]  /*2680*/  LDG.E.LTC128B.U16 R24, desc[UR36][R8.64+0x10] ;  /* 0x0000102408187981 */ /* 0x000964000c1e1520 */
.L_x_46:
[----:B------:R-:W-:Y:S05]  /*2690*/  BSYNC B1 ;  /* 0x0000000000017941 */ /* 0x000fea0003800000 */
.L_x_45:
[----:B-----5:R-:W-:Y:S01]  /*26a0*/  IMAD.U32 R5, R24, 0x10000, RZ ;  /* 0x0001000018057824 */ /* 0x020fe200078e00ff */
[----:B------:R-:W-:Y:S01]  /*26b0*/  ISETP.GT.AND P1, PT, R3, 0x8, P1 ;  /* 0x000000080300780c */ /* 0x000fe20000f24270 */
[----:B------:R-:W-:Y:S02]  /*26c0*/  BSSY B1, `(.L_x_47) ;  /* 0x0000007000017945 */ /* 0x000fe40003800000 */
[----:B------:R-:W-:-:S04]  /*26d0*/  FMUL R5, R5, R88 ;  /* 0x0000005805057220 */ /* 0x000fc80000400000 */
[----:B------:R-:W-:-:S05]  /*26e0*/  FFMA R5, R30, R23, R5 ;  /* 0x000000171e057223 */ /* 0x000fca0000000005 */
[----:B------:R-:W-:-:S05]  /*26f0*/  F2FP.BF16.F32.PACK_AB R5, RZ, R5 ;  /* 0x00000005ff05723e */ /* 0x000fca00000010ff */
[----:B------:R0:W-:Y:S01]  /*2700*/  @P0 STG.E.U16 desc[UR36][R12.64+0x10], R5 ;  /* 0x000010050c000986 */ /* 0x0001e2000c101524 */
[----:B------:R-:W-:Y:S05]  /*2710*/  @!P1 BRA `(.L_x_48) ;  /* 0x0000000000049947 */ /* 0x000fea0003800000 */
[----:B------:R0:W5:Y:S02]  /*2720*/  LDG.E.LTC128B.U16 R24, desc[UR36][R8.64+0x12] ;  /* 0x0000122408187981 */ /* 0x000164000c1e1520 */
.L_x_48:
[----:B------:R-:W-:Y:S05]  /*2730*/  BSYNC B1 ;  /* 0x0000000000017941 */ /* 0x000fea0003800000 */
.L_x_47:
        /* <DEDUP_REMOVED lines=10> */
.L_x_50:
[----:B------:R-:W-:Y:S05]  /*27e0*/  BSYNC B1 ;  /* 0x0000000000017941 */ /* 0x000fea0003800000 */
.L_x_49:
        /* <DEDUP_REMOVED lines=10> */
.L_x_52:
[----:B------:R-:W-:Y:S05]  /*2890*/  BSYNC B1 ;  /* 0x0000000000017941 */ /* 0x000fea0003800000 */
.L_x_51:
[----:B0----5:R-:W-:Y:S01]  /*28a0*/  IMAD.U32 R5, R24, 0x10000, RZ ;  /* 0x0001000018057824 */ /* 0x021fe200078e00ff */
        /* <DEDUP_REMOVED lines=8> */
.L_x_54:
[----:B------:R-:W-:Y:S05]  /*2930*/  BSYNC B1 ;  /* 0x0000000000017941 */ /* 0x000fea0003800000 */
.L_x_53:
        /* <DEDUP_REMOVED lines=9> */
.L_x_56:
[----:B------:R-:W-:Y:S05]  /*29d0*/  BSYNC B1 ;  /* 0x0000000000017941 */ /* 0x000fea0003800000 */
.L_x_55:
        /* <DEDUP_REMOVED lines=10> */
.L_x_58:
[----:B------:R-:W-:Y:S05]  /*2a80*/  BSYNC B1 ;  /* 0x0000000000017941 */ /* 0x000fea0003800000 */
.L_x_57:
        /* <DEDUP_REMOVED lines=10> */
.L_x_60:
[----:B------:R-:W-:Y:S05]  /*2b30*/  BSYNC B1 ;  /* 0x0000000000017941 */ /* 0x000fea0003800000 */
.L_x_59:
        /* <DEDUP_REMOVED lines=9> */
.L_x_62:
[----:B------:R-:W-:Y:S05]  /*2bd0*/  BSYNC B1 ;  /* 0x0000000000017941 */ /* 0x000fea0003800000 */
.L_x_61:
        /* <DEDUP_REMOVED lines=9> */
.L_x_64:
[----:B------:R-:W-:Y:S05]  /*2c70*/  BSYNC B1 ;  /* 0x0000000000017941 */ /* 0x000fea0003800000 */
.L_x_63:
        /* <DEDUP_REMOVED lines=10> */
.L_x_66:
[----:B------:R-:W-:Y:S05]  /*2d20*/  BSYNC B1 ;  /* 0x0000000000017941 */ /* 0x000fea0003800000 */
.L_x_65:
        /* <DEDUP_REMOVED lines=10> */
.L_x_68:
[----:B------:R-:W-:Y:S05]  /*2dd0*/  BSYNC B1 ;  /* 0x0000000000017941 */ /* 0x000fea0003800000 */
.L_x_67:
        /* <DEDUP_REMOVED lines=9> */
.L_x_70:
[----:B------:R-:W-:Y:S05]  /*2e70*/  BSYNC B1 ;  /* 0x0000000000017941 */ /* 0x000fea0003800000 */
.L_x_69:
        /* <DEDUP_REMOVED lines=9> */
.L_x_72:
[----:B------:R-:W-:Y:S05]  /*2f10*/  BSYNC B1 ;  /* 0x0000000000017941 */ /* 0x000fea0003800000 */
.L_x_71:
        /* <DEDUP_REMOVED lines=10> */
.L_x_74:
[----:B------:R-:W-:Y:S05]  /*2fc0*/  BSYNC B1 ;  /* 0x0000000000017941 */ /* 0x000fea0003800000 */
.L_x_73:
        /* <DEDUP_REMOVED lines=10> */
.L_x_76:
[----:B------:R-:W-:Y:S05]  /*3070*/  BSYNC B1 ;  /* 0x0000000000017941 */ /* 0x000fea0003800000 */
.L_x_75:
        /* <DEDUP_REMOVED lines=9> */
.L_x_78:
[----:B------:R-:W-:Y:S05]  /*3110*/  BSYNC B1 ;  /* 0x0000000000017941 */ /* 0x000fea0003800000 */
.L_x_77:
        /* <DEDUP_REMOVED lines=9> */
.L_x_80:
[----:B------:R-:W-:Y:S05]  /*31b0*/  BSYNC B1 ;  /* 0x0000000000017941 */ /* 0x000fea0003800000 */
.L_x_79:
        /* <DEDUP_REMOVED lines=10> */
.L_x_82:
[----:B------:R-:W-:Y:S05]  /*3260*/  BSYNC B1 ;  /* 0x0000000000017941 */ /* 0x000fea0003800000 */
.L_x_81:
        /* <DEDUP_REMOVED lines=10> */
.L_x_84:
[----:B------:R-:W-:Y:S05]  /*3310*/  BSYNC B1 ;  /* 0x0000000000017941 */ /* 0x000fea0003800000 */
.L_x_83:
        /* <DEDUP_REMOVED lines=9> */
.L_x_86:
[----:B------:R-:W-:Y:S05]  /*33b0*/  BSYNC B1 ;  /* 0x0000000000017941 */ /* 0x000fea0003800000 */
.L_x_85:
        /* <DEDUP_REMOVED lines=9> */
.L_x_88:
[----:B------:R-:W-:Y:S05]  /*3450*/  BSYNC B1 ;  /* 0x0000000000017941 */ /* 0x000fea0003800000 */
.L_x_87:
        /* <DEDUP_REMOVED lines=10> */
.L_x_90:
[----:B------:R-:W-:Y:S05]  /*3500*/  BSYNC B1 ;  /* 0x0000000000017941 */ /* 0x000fea0003800000 */
.L_x_89:
        /* <DEDUP_REMOVED lines=10> */
.L_x_92:
[----:B------:R-:W-:Y:S05]  /*35b0*/  BSYNC B1 ;  /* 0x0000000000017941 */ /* 0x000fea0003800000 */
.L_x_91:
        /* <DEDUP_REMOVED lines=9> */
.L_x_94:
[----:B------:R-:W-:Y:S05]  /*3650*/  BSYNC B1 ;  /* 0x0000000000017941 */ /* 0x000fea0003800000 */
.L_x_93:
        /* <DEDUP_REMOVED lines=9> */
.L_x_96:
[----:B------:R-:W-:Y:S05]  /*36f0*/  BSYNC B1 ;  /* 0x0000000000017941 */ /* 0x000fea0003800000 */
.L_x_95:
        /* <DEDUP_REMOVED lines=10> */
.L_x_98:
[----:B------:R-:W-:Y:S05]  /*37a0*/  BSYNC B1 ;  /* 0x0000000000017941 */ /* 0x000fea0003800000 */
.L_x_97:
        /* <DEDUP_REMOVED lines=10> */
.L_x_100:
[----:B------:R-:W-:Y:S05]  /*3850*/  BSYNC B1 ;  /* 0x0000000000017941 */ /* 0x000fea0003800000 */
.L_x_99:
        /* <DEDUP_REMOVED lines=9> */
.L_x_102:
[----:B------:R-:W-:Y:S05]  /*38f0*/  BSYNC B1 ;  /* 0x0000000000017941 */ /* 0x000fea0003800000 */
.L_x_101:
        /* <DEDUP_REMOVED lines=9> */
.L_x_104:
[----:B------:R-:W-:Y:S05]  /*3990*/  BSYNC B1 ;  /* 0x0000000000017941 */ /* 0x000fea0003800000 */
.L_x_103:
        /* <DEDUP_REMOVED lines=10> */
.L_x_106:
[----:B------:R-:W-:Y:S05]  /*3a40*/  BSYNC B1 ;  /* 0x0000000000017941 */ /* 0x000fea0003800000 */
.L_x_105:
        /* <DEDUP_REMOVED lines=10> */
.L_x_108:
[----:B------:R-:W-:Y:S05]  /*3af0*/  BSYNC B1 ;  /* 0x0000000000017941 */ /* 0x000fea0003800000 */
.L_x_107:
        /* <DEDUP_REMOVED lines=9> */
.L_x_110:
[----:B------:R-:W-:Y:S05]  /*3b90*/  BSYNC B1 ;  /* 0x0000000000017941 */ /* 0x000fea0003800000 */
.L_x_109:
        /* <DEDUP_REMOVED lines=9> */
.L_x_112:
[----:B------:R-:W-:Y:S05]  /*3c30*/  BSYNC B1 ;  /* 0x0000000000017941 */ /* 0x000fea0003800000 */
.L_x_111:
        /* <DEDUP_REMOVED lines=10> */
.L_x_114:
[----:B------:R-:W-:Y:S05]  /*3ce0*/  BSYNC B1 ;  /* 0x0000000000017941 */ /* 0x000fea0003800000 */
.L_x_113:
        /* <DEDUP_REMOVED lines=10> */
.L_x_116:
[----:B------:R-:W-:Y:S05]  /*3d90*/  BSYNC B1 ;  /* 0x0000000000017941 */ /* 0x000fea0003800000 */
.L_x_115:
        /* <DEDUP_REMOVED lines=9> */
.L_x_118:
[----:B------:R-:W-:Y:S05]  /*3e30*/  BSYNC B1 ;  /* 0x0000000000017941 */ /* 0x000fea0003800000 */
.L_x_117:
        /* <DEDUP_REMOVED lines=9> */
.L_x_120:
[----:B------:R-:W-:Y:S05]  /*3ed0*/  BSYNC B1 ;  /* 0x0000000000017941 */ /* 0x000fea0003800000 */
.L_x_119:
        /* <DEDUP_REMOVED lines=10> */
.L_x_122:
[----:B------:R-:W-:Y:S05]  /*3f80*/  BSYNC B1 ;  /* 0x0000000000017941 */ /* 0x000fea0003800000 */
.L_x_121:
        /* <DEDUP_REMOVED lines=10> */
.L_x_124:
[----:B------:R-:W-:Y:S05]  /*4030*/  BSYNC B1 ;  /* 0x0000000000017941 */ /* 0x000fea0003800000 */
.L_x_123:
        /* <DEDUP_REMOVED lines=9> */
.L_x_126:
[----:B------:R-:W-:Y:S05]  /*40d0*/  BSYNC B1 ;  /* 0x0000000000017941 */ /* 0x000fea0003800000 */
.L_x_125:
        /* <DEDUP_REMOVED lines=9> */
.L_x_128:
[----:B------:R-:W-:Y:S05]  /*4170*/  BSYNC B1 ;  /* 0x0000000000017941 */ /* 0x000fea0003800000 */
.L_x_127:
        /* <DEDUP_REMOVED lines=10> */
.L_x_130:
[----:B------:R-:W-:Y:S05]  /*4220*/  BSYNC B1 ;  /* 0x0000000000017941 */ /* 0x000fea0003800000 */
.L_x_129:
        /* <DEDUP_REMOVED lines=10> */
.L_x_132:
[----:B------:R-:W-:Y:S05]  /*42d0*/  BSYNC B1 ;  /* 0x0000000000017941 */ /* 0x000fea0003800000 */
.L_x_131:
        /* <DEDUP_REMOVED lines=9> */
.L_x_134:
[----:B------:R-:W-:Y:S05]  /*4370*/  BSYNC B1 ;  /* 0x0000000000017941 */ /* 0x000fea0003800000 */
.L_x_133:
        /* <DEDUP_REMOVED lines=9> */
.L_x_136:
[----:B------:R-:W-:Y:S05]  /*4410*/  BSYNC B1 ;  /* 0x0000000000017941 */ /* 0x000fea0003800000 */
.L_x_135:
        /* <DEDUP_REMOVED lines=10> */
.L_x_138:
[----:B------:R-:W-:Y:S05]  /*44c0*/  BSYNC B1 ;  /* 0x0000000000017941 */ /* 0x000fea0003800000 */
.L_x_137:
        /* <DEDUP_REMOVED lines=10> */
.L_x_140:
[----:B------:R-:W-:Y:S05]  /*4570*/  BSYNC B1 ;  /* 0x0000000000017941 */ /* 0x000fea0003800000 */
.L_x_139:
        /* <DEDUP_REMOVED lines=9> */
.L_x_142:
[----:B------:R-:W-:Y:S05]  /*4610*/  BSYNC B1 ;  /* 0x0000000000017941 */ /* 0x000fea0003800000 */
.L_x_141:
        /* <DEDUP_REMOVED lines=9> */
.L_x_144:
[----:B------:R-:W-:Y:S05]  /*46b0*/  BSYNC B1 ;  /* 0x0000000000017941 */ /* 0x000fea0003800000 */
.L_x_143:
        /* <DEDUP_REMOVED lines=10> */
.L_x_146:
[----:B------:R-:W-:Y:S05]  /*4760*/  BSYNC B1 ;  /* 0x0000000000017941 */ /* 0x000fea0003800000 */
.L_x_145:
        /* <DEDUP_REMOVED lines=10> */
.L_x_148:
[----:B------:R-:W-:Y:S05]  /*4810*/  BSYNC B1 ;  /* 0x0000000000017941 */ /* 0x000fea0003800000 */
.L_x_147:
        /* <DEDUP_REMOVED lines=9> */
.L_x_150:
[----:B------:R-:W-:Y:S05]  /*48b0*/  BSYNC B1 ;  /* 0x0000000000017941 */ /* 0x000fea0003800000 */
.L_x_149:
        /* <DEDUP_REMOVED lines=9> */
.L_x_152:
[----:B------:R-:W-:Y:S05]  /*4950*/  BSYNC B1 ;  /* 0x0000000000017941 */ /* 0x000fea0003800000 */
.L_x_151:
        /* <DEDUP_REMOVED lines=10> */
.L_x_154:
[----:B------:R-:W-:Y:S05]  /*4a00*/  BSYNC B1 ;  /* 0x0000000000017941 */ /* 0x000fea0003800000 */
.L_x_153:
[----:B-----5:R-:W-:Y:S01]  /*4a10*/  IMAD.U32 R5, R24, 0x10000, RZ ;  /* 0x0001000018057824 */ /* 0x020fe200078e00ff */
[----:B------:R-:W-:Y:S01]  /*4a20*/  ISETP.GT.AND P1, PT, R4, 0x79, PT ;  /* 0x000000790400780c */ /* 0x000fe20003f24270 */
[----:B------:R-:W-:Y:S01]  /*4a30*/  @P2 IMAD.MOV.U32 R4, RZ, RZ, R10 ;  /* 0x000000ffff042224 */ /* 0x000fe200078e000a */
[----:B------:R-:W-:Y:S01]  /*4a40*/  BSSY B1, `(.L_x_155) ;  /* 0x000000a000017945 */ /* 0x000fe20003800000 */
[----:B------:R-:W-:Y:S01]  /*4a50*/  FMUL R5, R5, R88 ;  /* 0x0000005805057220 */ /* 0x000fe20000400000 */
[----:B------:R-:W-:-:S03]  /*4a60*/  ISETP.GT.AND P3, PT, R3, RZ, P1 ;  /* 0x000000ff0300720c */ /* 0x000fc60000f64270 */
[----:B------:R-:W-:-:S05]  /*4a70*/  FFMA R5, R84, R23, R5 ;  /* 0x0000001754057223 */ /* 0x000fca0000000005 */
[----:B------:R-:W-:-:S04]  /*4a80*/  F2FP.BF16.F32.PACK_AB R5, RZ, R5 ;  /* 0x00000005ff05723e */ /* 0x000fc800000010ff */
[----:B0-----:R-:W-:Y:S01]  /*4a90*/  PRMT R14, R5, 0x7610, R14 ;  /* 0x00007610050e7816 */ /* 0x001fe2000000000e */
[----:B------:R-:W-:-:S05]  /*4aa0*/  @P2 IMAD.MOV.U32 R5, RZ, RZ, R11 ;  /* 0x000000ffff052224 */ /* 0x000fca00078e000b */
[----:B------:R0:W-:Y:S01]  /*4ab0*/  @P2 STG.E.U16 desc[UR36][R4.64+0xf0], R14 ;  /* 0x0000f00e04002986 */ /* 0x0001e2000c101524 */
[----:B------:R-:W-:Y:S05]  /*4ac0*/  @!P3 BRA `(.L_x_156) ;  /* 0x000000000004b947 */ /* 0x000fea0003800000 */
[----:B------:R0:W5:Y:S02]  /*4ad0*/  LDG.E.LTC128B.U16 R24, desc[UR36][R6.64+0xf2] ;  /* 0x0000f22406187981 */ /* 0x000164000c1e1520 */
.L_x_156:
[----:B------:R-:W-:Y:S05]  /*4ae0*/  BSYNC B1 ;  /* 0x0000000000017941 */ /* 0x000fea0003800000 */
.L_x_155:
        /* <DEDUP_REMOVED lines=9> */
.L_x_158:
[----:B------:R-:W-:Y:S05]  /*4b80*/  BSYNC B1 ;  /* 0x0000000000017941 */ /* 0x000fea0003800000 */
.L_x_157:
[----:B-----5:R-:W-:Y:S01]  /*4b90*/  IMAD.U32 R5, R24, 0x10000, RZ ;  /* 0x0001000018057824 */ /* 0x020fe200078e00ff */
[----:B------:R-:W-:Y:S01]  /*4ba0*/  ISETP.GT.AND P1, PT, R3, 0x8, P1 ;  /* 0x000000080300780c */ /* 0x000fe20000f24270 */
[----:B0-----:R-:W-:Y:S01]  /*4bb0*/  @P0 IMAD.MOV.U32 R4, RZ, RZ, R12 ;  /* 0x000000ffff040224 */ /* 0x001fe200078e000c */
[----:B------:R-:W-:Y:S01]  /*4bc0*/  BSSY B1, `(.L_x_159) ;  /* 0x0000009000017945 */ /* 0x000fe20003800000 */
[----:B------:R-:W-:-:S04]  /*4bd0*/  FMUL R5, R5, R88 ;  /* 0x0000005805057220 */ /* 0x000fc80000400000 */
[----:B------:R-:W-:-:S05]  /*4be0*/  FFMA R5, R86, R23, R5 ;  /* 0x0000001756057223 */ /* 0x000fca0000000005 */
[----:B------:R-:W-:-:S04]  /*4bf0*/  F2FP.BF16.F32.PACK_AB R5, RZ, R5 ;  /* 0x00000005ff05723e */ /* 0x000fc800000010ff */
[----:B-1-3--:R-:W-:Y:S01]  /*4c00*/  PRMT R6, R5, 0x7610, R6 ;  /* 0x0000761005067816 */ /* 0x00afe20000000006 */
[----:B------:R-:W-:-:S05]  /*4c10*/  @P0 IMAD.MOV.U32 R5, RZ, RZ, R13 ;  /* 0x000000ffff050224 */ /* 0x000fca00078e000d */
[----:B------:R0:W-:Y:S01]  /*4c20*/  @P0 STG.E.U16 desc[UR36][R4.64+0xf0], R6 ;  /* 0x0000f00604000986 */ /* 0x0001e2000c101524 */
[----:B------:R-:W-:Y:S05]  /*4c30*/  @!P1 BRA `(.L_x_160) ;  /* 0x0000000000049947 */ /* 0x000fea0003800000 */
[----:B------:R1:W5:Y:S02]  /*4c40*/  LDG.E.LTC128B.U16 R24, desc[UR36][R8.64+0xf2] ;  /* 0x0000f22408187981 */ /* 0x000364000c1e1520 */
.L_x_160:
[----:B------:R-:W-:Y:S05]  /*4c50*/  BSYNC B1 ;  /* 0x0000000000017941 */ /* 0x000fea0003800000 */
.L_x_159:
[----:B------:R-:W-:Y:S05]  /*4c60*/  @!P1 BRA `(.L_x_161) ;  /* 0x0000001000d09947 */ /* 0x000fea0003800000 */
[----:B-----5:R-:W-:-:S04]  /*4c70*/  IMAD.U32 R3, R24, 0x10000, RZ ;  /* 0x0001000018037824 */ /* 0x020fc800078e00ff */
[----:B0-----:R-:W-:-:S04]  /*4c80*/  FMUL R4, R3, R88 ;  /* 0x0000005803047220 */ /* 0x001fc80000400000 */
[----:B------:R-:W-:-:S05]  /*4c90*/  FFMA R4, R87, R23, R4 ;  /* 0x0000001757047223 */ /* 0x000fca0000000004 */
[----:B------:R-:W-:-:S05]  /*4ca0*/  F2FP.BF16.F32.PACK_AB R4, RZ, R4 ;  /* 0x00000004ff04723e */ /* 0x000fca00000010ff */
[----:B------:R3:W-:Y:S01]  /*4cb0*/  STG.E.U16 desc[UR36][R12.64+0xf2], R4 ;  /* 0x0000f2040c007986 */ /* 0x0007e2000c101524 */
[----:B------:R-:W-:Y:S05]  /*4cc0*/  BRA `(.L_x_161) ;  /* 0x0000001000b87947 */ /* 0x000fea0003800000 */
.L_x_36:
[----:B------:R-:W-:Y:S01]  /*4cd0*/  ISETP.GT.AND P2, PT, R4, 0x1, PT ;  /* 0x000000010400780c */ /* 0x000fe20003f44270 */
[----:B------:R-:W-:Y:S01]  /*4ce0*/  ULDC.64 UR4, c[0x0][0x5c0] ;  /* 0x0001700000047ab9 */ /* 0x000fe20000000a00 */
[-C--:B------:R-:W-:Y:S01]  /*4cf0*/  FMUL R24, R24, R23.reuse ;  /* 0x0000001718187220 */ /* 0x080fe20000400000 */
[-C--:B------:R-:W-:Y:S01]  /*4d00*/  FMUL R25, R25, R23.reuse ;  /* 0x0000001719197220 */ /* 0x080fe20000400000 */
[----:B------:R-:W-:Y:S01]  /*4d10*/  ISETP.GT.AND P1, PT, R3, RZ, P2 ;  /* 0x000000ff0300720c */ /* 0x000fe20001724270 */
[-C--:B------:R-:W-:Y:S01]  /*4d20*/  FMUL R26, R26, R23.reuse ;  /* 0x000000171a1a7220 */ /* 0x080fe20000400000 */
[----:B------:R-:W-:Y:S01]  /*4d30*/  LEA R6, P4, R92, UR4, 0x1 ;  /* 0x000000045c067c11 */ /* 0x000fe2000f8808ff */
[-C--:B------:R-:W-:Y:S01]  /*4d40*/  FMUL R27, R27, R23.reuse ;  /* 0x000000171b1b7220 */ /* 0x080fe20000400000 */
[----:B------:R-:W-:Y:S01]  /*4d50*/  F2FP.BF16.F32.PACK_AB R24, RZ, R24 ;  /* 0x00000018ff18723e */ /* 0x000fe200000010ff */
[-C--:B------:R-:W-:Y:S01]  /*4d60*/  FMUL R28, R28, R23.reuse ;  /* 0x000000171c1c7220 */ /* 0x080fe20000400000 */
[----:B------:R-:W-:Y:S01]  /*4d70*/  LEA.HI.X R7, R92, UR5, R109, 0x1, P4 ;  /* 0x000000055c077c11 */ /* 0x000fe2000a0f0c6d */
[----:B------:R-:W-:Y:S01]  /*4d80*/  FMUL R29, R29, R23 ;  /* 0x000000171d1d7220 */ /* 0x000fe20000400000 */
[----:B------:R-:W-:Y:S01]  /*4d90*/  F2FP.BF16.F32.PACK_AB R25, RZ, R25 ;  /* 0x00000019ff19723e */ /* 0x000fe200000010ff */
[-C--:B------:R-:W-:Y:S01]  /*4da0*/  FMUL R30, R30, R23.reuse ;  /* 0x000000171e1e7220 */ /* 0x080fe20000400000 */
[----:B------:R-:W-:Y:S01]  /*4db0*/  ISETP.GT.AND P2, PT, R3, 0x8, P2 ;  /* 0x000000080300780c */ /* 0x000fe20001744270 */
[----:B------:R-:W-:Y:S01]  /*4dc0*/  @P3 STG.E.U16 desc[UR36][R6.64], R24 ;  /* 0x0000001806003986 */ /* 0x000fe2000c101524 */
[C---:B------:R-:W-:Y:S01]  /*4dd0*/  SHF.L.U64.HI R101, R100.reuse, 0x4, R101 ;  /* 0x0000000464657819 */ /* 0x040fe20000010265 */
[-C--:B------:R-:W-:Y:S01]  /*4de0*/  FMUL R31, R31, R23.reuse ;  /* 0x000000171f1f7220 */ /* 0x080fe20000400000 */
[----:B------:R-:W-:Y:S01]  /*4df0*/  LEA R8, P3, R100, R6, 0x4 ;  /* 0x0000000664087211 */ /* 0x000fe200078620ff */
[----:B------:R-:W-:Y:S01]  /*4e00*/  @P1 STG.E.U16 desc[UR36][R6.64+0x2], R25 ;  /* 0x0000021906001986 */ /* 0x000fe2000c101524 */
[----:B------:R-:W-:Y:S01]  /*4e10*/  ISETP.GT.AND P1, PT, R3, 0x8, P0 ;  /* 0x000000080300780c */ /* 0x000fe20000724270 */
[----:B------:R-:W-:Y:S01]  /*4e20*/  FMUL R32, R32, R23 ;  /* 0x0000001720207220 */ /* 0x000fe20000400000 */
[----:B------:R-:W-:Y:S01]  /*4e30*/  F2FP.BF16.F32.PACK_AB R26, RZ, R26 ;  /* 0x0000001aff1a723e */ /* 0x000fe200000010ff */
[----:B------:R-:W-:Y:S01]  /*4e40*/  IMAD.X R9, R101, 0x1, R7, P3 ;  /* 0x0000000165097824 */ /* 0x000fe200018e0607 */
[----:B------:R-:W-:Y:S01]  /*4e50*/  F2FP.BF16.F32.PACK_AB R27, RZ, R27 ;  /* 0x0000001bff1b723e */ /* 0x000fe200000010ff */
[-C--:B------:R-:W-:Y:S01]  /*4e60*/  FMUL R33, R33, R23.reuse ;  /* 0x0000001721217220 */ /* 0x080fe20000400000 */
[----:B------:R-:W-:Y:S01]  /*4e70*/  ISETP.GT.AND P0, PT, R4, 0x8, PT ;  /* 0x000000080400780c */ /* 0x000fe20003f04270 */
[-C--:B------:R-:W-:Y:S01]  /*4e80*/  FMUL R34, R34, R23.reuse ;  /* 0x0000001722227220 */ /* 0x080fe20000400000 */
[----:B------:R-:W-:Y:S01]  /*4e90*/  F2FP.BF16.F32.PACK_AB R28, RZ, R28 ;  /* 0x0000001cff1c723e */ /* 0x000fe200000010ff */
[-C--:B------:R-:W-:Y:S01]  /*4ea0*/  FMUL R35, R35, R23.reuse ;  /* 0x0000001723237220 */ /* 0x080fe20000400000 */
[C---:B------:R-:W-:Y:S01]  /*4eb0*/  ISETP.GT.AND P4, PT, R3.reuse, RZ, P0 ;  /* 0x000000ff0300720c */ /* 0x040fe20000784270 */
[----:B------:R-:W-:Y:S01]  /*4ec0*/  FMUL R36, R36, R23 ;  /* 0x0000001724247220 */ /* 0x000fe20000400000 */
[----:B------:R-:W-:Y:S01]  /*4ed0*/  F2FP.BF16.F32.PACK_AB R29, RZ, R29 ;  /* 0x0000001dff1d723e */ /* 0x000fe200000010ff */
[----:B------:R-:W-:Y:S01]  /*4ee0*/  @P1 STG.E.U16 desc[UR36][R8.64], R26 ;  /* 0x0000001a08001986 */ /* 0x000fe2000c101524 */
[----:B------:R-:W-:Y:S01]  /*4ef0*/  ISETP.GT.AND P1, PT, R3, 0x8, P0 ;  /* 0x000000080300780c */ /* 0x000fe20000724270 */
[-C--:B------:R-:W-:Y:S01]  /*4f00*/  FMUL R37, R37, R23.reuse ;  /* 0x0000001725257220 */ /* 0x080fe20000400000 */
[----:B------:R-:W-:Y:S01]  /*4f10*/  F2FP.BF16.F32.PACK_AB R30, RZ, R30 ;  /* 0x0000001eff1e723e */ /* 0x000fe200000010ff */
[----:B------:R-:W-:Y:S01]  /*4f20*/  @P2 STG.E.U16 desc[UR36][R8.64+0x2], R27 ;  /* 0x0000021b08002986 */ /* 0x000fe2000c101524 */
[----:B------:R-:W-:Y:S01]  /*4f30*/  ISETP.GT.AND P2, PT, R4, 0x9, PT ;  /* 0x000000090400780c */ /* 0x000fe20003f44270 */
[----:B------:R-:W-:Y:S01]  /*4f40*/  FMUL R38, R38, R23 ;  /* 0x0000001726267220 */ /* 0x000fe20000400000 */
[----:B------:R-:W-:Y:S01]  /*4f50*/  F2FP.BF16.F32.PACK_AB R31, RZ, R31 ;  /* 0x0000001fff1f723e */ /* 0x000fe200000010ff */
[-C--:B------:R-:W-:Y:S01]  /*4f60*/  FMUL R39, R39, R23.reuse ;  /* 0x0000001727277220 */ /* 0x080fe20000400000 */
[C---:B------:R-:W-:Y:S01]  /*4f70*/  ISETP.GT.AND P3, PT, R3.reuse, RZ, P2 ;  /* 0x000000ff0300720c */ /* 0x040fe20001764270 */
[----:B------:R-:W-:Y:S01]  /*4f80*/  @P4 STG.E.U16 desc[UR36][R6.64+0x10], R28 ;  /* 0x0000101c06004986 */ /* 0x000fe2000c101524 */
[----:B------:R-:W-:Y:S01]  /*4f90*/  ISETP.GT.AND P2, PT, R3, 0x8, P2 ;  /* 0x000000080300780c */ /* 0x000fe20001744270 */
[-C--:B------:R-:W-:Y:S01]  /*4fa0*/  FMUL R40, R40, R23.reuse ;  /* 0x0000001728287220 */ /* 0x080fe20000400000 */
[----:B------:R-:W-:Y:S01]  /*4fb0*/  ISETP.GT.AND P0, PT, R4, 0x10, PT ;  /* 0x000000100400780c */ /* 0x000fe20003f04270 */
[-C--:B------:R-:W-:Y:S01]  /*4fc0*/  FMUL R41, R41, R23.reuse ;  /* 0x0000001729297220 */ /* 0x080fe20000400000 */
[----:B------:R-:W-:Y:S01]  /*4fd0*/  F2FP.BF16.F32.PACK_AB R32, RZ, R32 ;  /* 0x00000020ff20723e */ /* 0x000fe200000010ff */
[-C--:B------:R-:W-:Y:S01]  /*4fe0*/  FMUL R42, R42, R23.reuse ;  /* 0x000000172a2a7220 */ /* 0x080fe20000400000 */
[----:B------:R-:W-:Y:S01]  /*4ff0*/  ISETP.GT.AND P4, PT, R3, RZ, P0 ;  /* 0x000000ff0300720c */ /* 0x000fe20000784270 */
[----:B------:R-:W-:Y:S01]  /*5000*/  FMUL R43, R43, R23 ;  /* 0x000000172b2b7220 */ /* 0x000fe20000400000 */
[----:B------:R-:W-:Y:S01]  /*5010*/  F2FP.BF16.F32.PACK_AB R33, RZ, R33 ;  /* 0x00000021ff21723e */ /* 0x000fe200000010ff */
[-C--:B------:R-:W-:Y:S01]  /*5020*/  FMUL R44, R44, R23.reuse ;  /* 0x000000172c2c7220 */ /* 0x080fe20000400000 */
[----:B------:R-:W-:Y:S01]  /*5030*/  F2FP.BF16.F32.PACK_AB R34, RZ, R34 ;  /* 0x00000022ff22723e */ /* 0x000fe200000010ff */
[----:B------:R-:W-:Y:S01]  /*5040*/  @P3 STG.E.U16 desc[UR36][R6.64+0x12], R29 ;  /* 0x0000121d06003986 */ /* 0x000fe2000c101524 */
[----:B------:R-:W-:Y:S01]  /*5050*/  ISETP.GT.AND P3, PT, R4, 0x11, PT ;  /* 0x000000110400780c */ /* 0x000fe20003f64270 */
[----:B------:R-:W-:Y:S01]  /*5060*/  FMUL R45, R45, R23 ;  /* 0x000000172d2d7220 */ /* 0x000fe20000400000 */
[----:B------:R-:W-:Y:S01]  /*5070*/  F2FP.BF16.F32.PACK_AB R35, RZ, R35 ;  /* 0x00000023ff23723e */ /* 0x000fe200000010ff */
[----:B------:R-:W-:Y:S01]  /*5080*/  @P1 STG.E.U16 desc[UR36][R8.64+0x10], R30 ;  /* 0x0000101e08001986 */ /* 0x000fe2000c101524 */
[C---:B------:R-:W-:Y:S01]  /*5090*/  ISETP.GT.AND P1, PT, R3.reuse, 0x8, P0 ;  /* 0x000000080300780c */ /* 0x040fe20000724270 */
[-C--:B------:R-:W-:Y:S01]  /*50a0*/  FMUL R46, R46, R23.reuse ;  /* 0x000000172e2e7220 */ /* 0x080fe20000400000 */
[----:B------:R-:W-:Y:S01]  /*50b0*/  ISETP.GT.AND P0, PT, R4, 0x18, PT ;  /* 0x000000180400780c */ /* 0x000fe20003f04270 */
[----:B------:R-:W-:Y:S01]  /*50c0*/  @P2 STG.E.U16 desc[UR36][R8.64+0x12], R31 ;  /* 0x0000121f08002986 */ /* 0x000fe2000c101524 */
[----:B------:R-:W-:Y:S01]  /*50d0*/  ISETP.GT.AND P2, PT, R3, RZ, P3 ;  /* 0x000000ff0300720c */ /* 0x000fe20001f44270 */
[-C--:B------:R-:W-:Y:S01]  /*50e0*/  FMUL R47, R47, R23.reuse ;  /* 0x000000172f2f7220 */ /* 0x080fe20000400000 */
[C---:B------:R-:W-:Y:S01]  /*50f0*/  ISETP.GT.AND P3, PT, R3.reuse, 0x8, P3 ;  /* 0x000000080300780c */ /* 0x040fe20001f64270 */
[----:B------:R-:W-:Y:S01]  /*5100*/  @P4 STG.E.U16 desc[UR36][R6.64+0x20], R32 ;  /* 0x0000202006004986 */ /* 0x000fe2000c101524 */
[----:B------:R-:W-:Y:S01]  /*5110*/  ISETP.GT.AND P4, PT, R3, RZ, P0 ;  /* 0x000000ff0300720c */ /* 0x000fe20000784270 */
[-C--:B------:R-:W-:Y:S01]  /*5120*/  FMUL R48, R48, R23.reuse ;  /* 0x0000001730307220 */ /* 0x080fe20000400000 */
[----:B------:R-:W-:Y:S01]  /*5130*/  F2FP.BF16.F32.PACK_AB R36, RZ, R36 ;  /* 0x00000024ff24723e */ /* 0x000fe200000010ff */
[----:B------:R-:W-:Y:S01]  /*5140*/  FMUL R49, R49, R23 ;  /* 0x0000001731317220 */ /* 0x000fe20000400000 */
[----:B------:R-:W-:Y:S01]  /*5150*/  F2FP.BF16.F32.PACK_AB R37, RZ, R37 ;  /* 0x00000025ff25723e */ /* 0x000fe200000010ff */
[-C--:B------:R-:W-:Y:S01]  /*5160*/  FMUL R50, R50, R23.reuse ;  /* 0x0000001732327220 */ /* 0x080fe20000400000 */
[----:B------:R-:W-:Y:S01]  /*5170*/  F2FP.BF16.F32.PACK_AB R38, RZ, R38 ;  /* 0x00000026ff26723e */ /* 0x000fe200000010ff */
[----:B------:R-:W-:Y:S01]  /*5180*/  FMUL R51, R51, R23 ;  /* 0x0000001733337220 */ /* 0x000fe20000400000 */
[----:B------:R-:W-:Y:S01]  /*5190*/  F2FP.BF16.F32.PACK_AB R39, RZ, R39 ;  /* 0x00000027ff27723e */ /* 0x000fe200000010ff */
[----:B------:R-:W-:Y:S01]  /*51a0*/  @P2 STG.E.U16 desc[UR36][R6.64+0x22], R33 ;  /* 0x0000222106002986 */ /* 0x000fe2000c101524 */
[----:B------:R-:W-:Y:S01]  /*51b0*/  F2FP.BF16.F32.PACK_AB R40, RZ, R40 ;  /* 0x00000028ff28723e */ /* 0x000fe200000010ff */
[----:B------:R-:W-:Y:S01]  /*51c0*/  FMUL R52, R52, R23 ;  /* 0x0000001734347220 */ /* 0x000fe20000400000 */
[----:B------:R-:W-:Y:S01]  /*51d0*/  F2FP.BF16.F32.PACK_AB R41, RZ, R41 ;  /* 0x00000029ff29723e */ /* 0x000fe200000010ff */
[----:B------:R-:W-:Y:S01]  /*51e0*/  @P1 STG.E.U16 desc[UR36][R8.64+0x20], R34 ;  /* 0x0000202208001986 */ /* 0x000fe2000c101524 */
[----:B------:R-:W-:Y:S01]  /*51f0*/  ISETP.GT.AND P1, PT, R3, 0x8, P0 ;  /* 0x000000080300780c */ /* 0x000fe20000724270 */
[-C--:B------:R-:W-:Y:S01]  /*5200*/  FMUL R53, R53, R23.reuse ;  /* 0x0000001735357220 */ /* 0x080fe20000400000 */
[C---:B------:R-:W-:Y:S01]  /*5210*/  ISETP.GT.AND P0, PT, R4.reuse, 0x20, PT ;  /* 0x000000200400780c */ /* 0x040fe20003f04270 */
[----:B------:R-:W-:Y:S01]  /*5220*/  @P3 STG.E.U16 desc[UR36][R8.64+0x22], R35 ;  /* 0x0000222308003986 */ /* 0x000fe2000c101524 */
[----:B------:R-:W-:Y:S01]  /*5230*/  ISETP.GT.AND P3, PT, R4, 0x19, PT ;  /* 0x000000190400780c */ /* 0x000fe20003f64270 */
[-C--:B------:R-:W-:Y:S01]  /*5240*/  FMUL R54, R54, R23.reuse ;  /* 0x0000001736367220 */ /* 0x080fe20000400000 */
[----:B------:R-:W-:Y:S01]  /*5250*/  F2FP.BF16.F32.PACK_AB R42, RZ, R42 ;  /* 0x0000002aff2a723e */ /* 0x000fe200000010ff */
[----:B------:R-:W-:Y:S01]  /*5260*/  @P4 STG.E.U16 desc[UR36][R6.64+0x30], R36 ;  /* 0x0000302406004986 */ /* 0x000fe2000c101524 */
[----:B------:R-:W-:Y:S01]  /*5270*/  ISETP.GT.AND P2, PT, R3, RZ, P3 ;  /* 0x000000ff0300720c */ /* 0x000fe20001f44270 */
[-C--:B------:R-:W-:Y:S01]  /*5280*/  FMUL R55, R55, R23.reuse ;  /* 0x0000001737377220 */ /* 0x080fe20000400000 */
[C---:B------:R-:W-:Y:S01]  /*5290*/  ISETP.GT.AND P3, PT, R3.reuse, 0x8, P3 ;  /* 0x000000080300780c */ /* 0x040fe20001f64270 */
[-C--:B------:R-:W-:Y:S01]  /*52a0*/  FMUL R56, R56, R23.reuse ;  /* 0x0000001738387220 */ /* 0x080fe20000400000 */
[----:B------:R-:W-:Y:S01]  /*52b0*/  ISETP.GT.AND P4, PT, R3, RZ, P0 ;  /* 0x000000ff0300720c */ /* 0x000fe20000784270 */
[----:B------:R-:W-:Y:S01]  /*52c0*/  FMUL R57, R57, R23 ;  /* 0x0000001739397220 */ /* 0x000fe20000400000 */
[----:B------:R-:W-:Y:S01]  /*52d0*/  F2FP.BF16.F32.PACK_AB R43, RZ, R43 ;  /* 0x0000002bff2b723e */ /* 0x000fe200000010ff */
[-C--:B------:R-:W-:Y:S01]  /*52e0*/  FMUL R58, R58, R23.reuse ;  /* 0x000000173a3a7220 */ /* 0x080fe20000400000 */
[----:B------:R-:W-:Y:S01]  /*52f0*/  F2FP.BF16.F32.PACK_AB R44, RZ, R44 ;  /* 0x0000002cff2c723e */ /* 0x000fe200000010ff */
[----:B------:R-:W-:Y:S01]  /*5300*/  FMUL R59, R59, R23 ;  /* 0x000000173b3b7220 */ /* 0x000fe20000400000 */
[----:B------:R-:W-:Y:S01]  /*5310*/  F2FP.BF16.F32.PACK_AB R45, RZ, R45 ;  /* 0x0000002dff2d723e */ /* 0x000fe200000010ff */
[----:B------:R-:W-:Y:S01]  /*5320*/  FMUL R60, R60, R23 ;  /* 0x000000173c3c7220 */ /* 0x000fe20000400000 */
[----:B------:R-:W-:Y:S01]  /*5330*/  F2FP.BF16.F32.PACK_AB R46, RZ, R46 ;  /* 0x0000002eff2e723e */ /* 0x000fe200000010ff */
[----:B------:R-:W-:Y:S01]  /*5340*/  @P2 STG.E.U16 desc[UR36][R6.64+0x32], R37 ;  /* 0x0000322506002986 */ /* 0x000fe2000c101524 */
[----:B------:R-:W-:Y:S01]  /*5350*/  F2FP.BF16.F32.PACK_AB R47, RZ, R47 ;  /* 0x0000002fff2f723e */ /* 0x000fe200000010ff */
[-C--:B------:R-:W-:Y:S01]  /*5360*/  FMUL R61, R61, R23.reuse ;  /* 0x000000173d3d7220 */ /* 0x080fe20000400000 */
[----:B------:R-:W-:Y:S01]  /*5370*/  F2FP.BF16.F32.PACK_AB R48, RZ, R48 ;  /* 0x00000030ff30723e */ /* 0x000fe200000010ff */
[----:B------:R-:W-:Y:S01]  /*5380*/  @P1 STG.E.U16 desc[UR36][R8.64+0x30], R38 ;  /* 0x0000302608001986 */ /* 0x000fe2000c101524 */
[----:B------:R-:W-:Y:S01]  /*5390*/  ISETP.GT.AND P1, PT, R3, 0x8, P0 ;  /* 0x000000080300780c */ /* 0x000fe20000724270 */
[-C--:B------:R-:W-:Y:S01]  /*53a0*/  FMUL R62, R62, R23.reuse ;  /* 0x000000173e3e7220 */ /* 0x080fe20000400000 */
[C---:B------:R-:W-:Y:S01]  /*53b0*/  ISETP.GT.AND P0, PT, R4.reuse, 0x28, PT ;  /* 0x000000280400780c */ /* 0x040fe20003f04270 */
[----:B------:R-:W-:Y:S01]  /*53c0*/  @P3 STG.E.U16 desc[UR36][R8.64+0x32], R39 ;  /* 0x0000322708003986 */ /* 0x000fe2000c101524 */
[----:B------:R-:W-:Y:S01]  /*53d0*/  ISETP.GT.AND P3, PT, R4, 0x21, PT ;  /* 0x000000210400780c */ /* 0x000fe20003f64270 */
[----:B------:R-:W-:Y:S01]  /*53e0*/  FMUL R63, R63, R23 ;  /* 0x000000173f3f7220 */ /* 0x000fe20000400000 */
[----:B------:R-:W-:Y:S01]  /*53f0*/  F2FP.BF16.F32.PACK_AB R49, RZ, R49 ;  /* 0x00000031ff31723e */ /* 0x000fe200000010ff */
[----:B------:R-:W-:Y:S01]  /*5400*/  @P4 STG.E.U16 desc[UR36][R6.64+0x40], R40 ;  /* 0x0000402806004986 */ /* 0x000fe2000c101524 */
[C---:B------:R-:W-:Y:S01]  /*5410*/  ISETP.GT.AND P2, PT, R3.reuse, RZ, P3 ;  /* 0x000000ff0300720c */ /* 0x040fe20001f44270 */
[-C--:B------:R-:W-:Y:S01]  /*5420*/  FMUL R64, R64, R23.reuse ;  /* 0x0000001740407220 */ /* 0x080fe20000400000 */
[----:B------:R-:W-:Y:S01]  /*5430*/  ISETP.GT.AND P3, PT, R3, 0x8, P3 ;  /* 0x000000080300780c */ /* 0x000fe20001f64270 */
[-C--:B------:R-:W-:Y:S01]  /*5440*/  FMUL R65, R65, R23.reuse ;  /* 0x0000001741417220 */ /* 0x080fe20000400000 */
        /* <DEDUP_REMOVED lines=62> */
[----:B------:R-:W-:-:S02]  /*5830*/  F2FP.BF16.F32.PACK_AB R68, RZ, R68 ;  /* 0x00000044ff44723e */ /* 0x000fc400000010ff */
[----:B------:R-:W-:Y:S01]  /*5840*/  F2FP.BF16.F32.PACK_AB R69, RZ, R69 ;  /* 0x00000045ff45723e */ /* 0x000fe200000010ff */
[----:B------:R-:W-:Y:S01]  /*5850*/  @P1 STG.E.U16 desc[UR36][R8.64+0x60], R50 ;  /* 0x0000603208001986 */ /* 0x000fe2000c101524 */
[C---:B------:R-:W-:Y:S02]  /*5860*/  ISETP.GT.AND P1, PT, R3.reuse, 0x8, P0 ;  /* 0x000000080300780c */ /* 0x040fe40000724270 */
[C---:B------:R-:W-:Y:S01]  /*5870*/  ISETP.GT.AND P0, PT, R4.reuse, 0x40, PT ;  /* 0x000000400400780c */ /* 0x040fe20003f04270 */
[----:B------:R-:W-:Y:S01]  /*5880*/  @P3 STG.E.U16 desc[UR36][R8.64+0x62], R51 ;  /* 0x0000623308003986 */ /* 0x000fe2000c101524 */
[----:B------:R-:W-:Y:S02]  /*5890*/  ISETP.GT.AND P3, PT, R4, 0x39, PT ;  /* 0x000000390400780c */ /* 0x000fe40003f64270 */
[----:B------:R-:W-:Y:S01]  /*58a0*/  F2FP.BF16.F32.PACK_AB R70, RZ, R70 ;  /* 0x00000046ff46723e */ /* 0x000fe200000010ff */
[----:B------:R-:W-:Y:S01]  /*58b0*/  @P4 STG.E.U16 desc[UR36][R6.64+0x70], R52 ;  /* 0x0000703406004986 */ /* 0x000fe2000c101524 */
[----:B------:R-:W-:-:S02]  /*58c0*/  ISETP.GT.AND P2, PT, R3, RZ, P3 ;  /* 0x000000ff0300720c */ /* 0x000fc40001f44270 */
[C---:B------:R-:W-:Y:S02]  /*58d0*/  ISETP.GT.AND P3, PT, R3.reuse, 0x8, P3 ;  /* 0x000000080300780c */ /* 0x040fe40001f64270 */
[----:B------:R-:W-:Y:S02]  /*58e0*/  ISETP.GT.AND P4, PT, R3, RZ, P0 ;  /* 0x000000ff0300720c */ /* 0x000fe40000784270 */
[----:B------:R-:W-:Y:S02]  /*58f0*/  F2FP.BF16.F32.PACK_AB R71, RZ, R71 ;  /* 0x00000047ff47723e */ /* 0x000fe400000010ff */
[----:B------:R-:W-:Y:S02]  /*5900*/  F2FP.BF16.F32.PACK_AB R72, RZ, R72 ;  /* 0x00000048ff48723e */ /* 0x000fe400000010ff */
[----:B------:R-:W-:Y:S02]  /*5910*/  F2FP.BF16.F32.PACK_AB R73, RZ, R73 ;  /* 0x00000049ff49723e */ /* 0x000fe400000010ff */
        /* <DEDUP_REMOVED lines=33> */
[----:B------:R-:W-:-:S03]  /*5b30*/  F2FP.BF16.F32.PACK_AB R87, RZ, R87 ;  /* 0x00000057ff57723e */ /* 0x000fc600000010ff */
[----:B------:R-:W-:Y:S04]  /*5b40*/  @P2 STG.E.U16 desc[UR36][R6.64+0x92], R61 ;  /* 0x0000923d06002986 */ /* 0x000fe8000c101524 */
[----:B------:R-:W-:Y:S01]  /*5b50*/  @P1 STG.E.U16 desc[UR36][R8.64+0x90], R62 ;  /* 0x0000903e08001986 */ /* 0x000fe2000c101524 */
[----:B------:R-:W-:Y:S02]  /*5b60*/  ISETP.GT.AND P1, PT, R3, 0x8, P0 ;  /* 0x000000080300780c */ /* 0x000fe40000724270 */
[C---:B------:R-:W-:Y:S01]  /*5b70*/  ISETP.GT.AND P0, PT, R4.reuse, 0x58, PT ;  /* 0x000000580400780c */ /* 0x040fe20003f04270 */
[----:B------:R-:W-:Y:S01]  /*5b80*/  @P3 STG.E.U16 desc[UR36][R8.64+0x92], R63 ;  /* 0x0000923f08003986 */ /* 0x000fe2000c101524 */
[----:B------:R-:W-:-:S03]  /*5b90*/  ISETP.GT.AND P3, PT, R4, 0x51, PT ;  /* 0x000000510400780c */ /* 0x000fc60003f64270 */
[----:B------:R-:W-:Y:S01]  /*5ba0*/  @P4 STG.E.U16 desc[UR36][R6.64+0xa0], R64 ;  /* 0x0000a04006004986 */ /* 0x000fe2000c101524 */
[C---:B------:R-:W-:Y:S02]  /*5bb0*/  ISETP.GT.AND P2, PT, R3.reuse, RZ, P3 ;  /* 0x000000ff0300720c */ /* 0x040fe40001f44270 */
[C---:B------:R-:W-:Y:S02]  /*5bc0*/  ISETP.GT.AND P3, PT, R3.reuse, 0x8, P3 ;  /* 0x000000080300780c */ /* 0x040fe40001f64270 */
[----:B------:R-:W-:-:S09]  /*5bd0*/  ISETP.GT.AND P4, PT, R3, RZ, P0 ;  /* 0x000000ff0300720c */ /* 0x000fd20000784270 */
        /* <DEDUP_REMOVED lines=9> */
[C---:B------:R-:W-:Y:S02]  /*5c70*/  ISETP.GT.AND P3, PT, R3.reuse, RZ, P0 ;  /* 0x000000ff0300720c */ /* 0x040fe40000764270 */
[----:B------:R-:W-:-:S07]  /*5c80*/  ISETP.GT.AND P0, PT, R3, 0x8, P0 ;  /* 0x000000080300780c */ /* 0x000fce0000704270 */
[----:B------:R-:W-:Y:S04]  /*5c90*/  @P2 STG.E.U16 desc[UR36][R6.64+0xb2], R69 ;  /* 0x0000b24506002986 */ /* 0x000fe8000c101524 */
[----:B------:R-:W-:Y:S01]  /*5ca0*/  @P1 STG.E.U16 desc[UR36][R8.64+0xb0], R70 ;  /* 0x0000b04608001986 */ /* 0x000fe2000c101524 */
[----:B------:R-:W-:-:S03]  /*5cb0*/  ISETP.GT.AND P1, PT, R4, 0x68, PT ;  /* 0x000000680400780c */ /* 0x000fc60003f24270 */
        /* <DEDUP_REMOVED lines=11> */
[C---:B------:R-:W-:Y:S02]  /*5d70*/  ISETP.GT.AND P2, PT, R3.reuse, RZ, P0 ;  /* 0x000000ff0300720c */ /* 0x040fe40000744270 */
[----:B------:R-:W-:Y:S01]  /*5d80*/  ISETP.GT.AND P0, PT, R3, 0x8, P0 ;  /* 0x000000080300780c */ /* 0x000fe20000704270 */
[----:B------:R-:W-:Y:S01]  /*5d90*/  @P3 STG.E.U16 desc[UR36][R6.64+0xd0], R76 ;  /* 0x0000d04c06003986 */ /* 0x000fe2000c101524 */
[----:B------:R-:W-:-:S04]  /*5da0*/  ISETP.GT.AND P3, PT, R4, 0x70, PT ;  /* 0x000000700400780c */ /* 0x000fc80003f64270 */
[C---:B------:R-:W-:Y:S02]  /*5db0*/  ISETP.GT.AND P4, PT, R3.reuse, RZ, P3 ;  /* 0x000000ff0300720c */ /* 0x040fe40001f84270 */
[----:B------:R-:W-:-:S03]  /*5dc0*/  ISETP.GT.AND P3, PT, R3, 0x8, P3 ;  /* 0x000000080300780c */ /* 0x000fc60001f64270 */
[----:B------:R-:W-:Y:S01]  /*5dd0*/  @P2 STG.E.U16 desc[UR36][R6.64+0xd2], R77 ;  /* 0x0000d24d06002986 */ /* 0x000fe2000c101524 */
[----:B------:R-:W-:-:S03]  /*5de0*/  ISETP.GT.AND P2, PT, R4, 0x79, PT ;  /* 0x000000790400780c */ /* 0x000fc60003f44270 */
[----:B------:R-:W-:Y:S01]  /*5df0*/  @P1 STG.E.U16 desc[UR36][R8.64+0xd0], R78 ;  /* 0x0000d04e08001986 */ /* 0x000fe2000c101524 */
[----:B------:R-:W-:-:S03]  /*5e00*/  ISETP.GT.AND P1, PT, R4, 0x78, PT ;  /* 0x000000780400780c */ /* 0x000fc60003f24270 */
[----:B------:R-:W-:Y:S01]  /*5e10*/  @P0 STG.E.U16 desc[UR36][R8.64+0xd2], R79 ;  /* 0x0000d24f08000986 */ /* 0x000fe2000c101524 */
[----:B------:R-:W-:-:S03]  /*5e20*/  ISETP.GT.AND P0, PT, R4, 0x71, PT ;  /* 0x000000710400780c */ /* 0x000fc60003f04270 */
[----:B------:R-:W-:Y:S01]  /*5e30*/  @P4 STG.E.U16 desc[UR36][R6.64+0xe0], R80 ;  /* 0x0000e05006004986 */ /* 0x000fe2000c101524 */
[C---:B------:R-:W-:Y:S02]  /*5e40*/  ISETP.GT.AND P4, PT, R3.reuse, RZ, P0 ;  /* 0x000000ff0300720c */ /* 0x040fe40000784270 */
[----:B------:R-:W-:-:S11]  /*5e50*/  ISETP.GT.AND P0, PT, R3, 0x8, P0 ;  /* 0x000000080300780c */ /* 0x000fd60000704270 */
[----:B------:R-:W-:Y:S02]  /*5e60*/  @P4 IMAD.MOV.U32 R4, RZ, RZ, R6 ;  /* 0x000000ffff044224 */ /* 0x000fe400078e0006 */
[----:B------:R-:W-:-:S05]  /*5e70*/  @P4 IMAD.MOV.U32 R5, RZ, RZ, R7 ;  /* 0x000000ffff054224 */ /* 0x000fca00078e0007 */
[----:B------:R0:W-:Y:S01]  /*5e80*/  @P4 STG.E.U16 desc[UR36][R4.64+0xe2], R81 ;  /* 0x0000e25104004986 */ /* 0x0001e2000c101524 */
[C---:B------:R-:W-:Y:S02]  /*5e90*/  ISETP.GT.AND P4, PT, R3.reuse, RZ, P2 ;  /* 0x000000ff0300720c */ /* 0x040fe40001784270 */
[----:B------:R-:W-:Y:S01]  /*5ea0*/  ISETP.GT.AND P2, PT, R3, 0x8, P2 ;  /* 0x000000080300780c */ /* 0x000fe20001744270 */
[----:B0-----:R-:W-:Y:S02]  /*5eb0*/  @P3 IMAD.MOV.U32 R4, RZ, RZ, R8 ;  /* 0x000000ffff043224 */ /* 0x001fe400078e0008 */
[----:B------:R-:W-:-:S05]  /*5ec0*/  @P3 IMAD.MOV.U32 R5, RZ, RZ, R9 ;  /* 0x000000ffff053224 */ /* 0x000fca00078e0009 */
[----:B------:R0:W-:Y:S01]  /*5ed0*/  @P3 STG.E.U16 desc[UR36][R4.64+0xe0], R82 ;  /* 0x0000e05204003986 */ /* 0x0001e2000c101524 */
[C---:B------:R-:W-:Y:S02]  /*5ee0*/  ISETP.GT.AND P3, PT, R3.reuse, RZ, P1 ;  /* 0x000000ff0300720c */ /* 0x040fe40000f64270 */
[----:B------:R-:W-:Y:S01]  /*5ef0*/  ISETP.GT.AND P1, PT, R3, 0x8, P1 ;  /* 0x000000080300780c */ /* 0x000fe20000f24270 */
[----:B0-----:R-:W-:Y:S02]  /*5f00*/  @P0 IMAD.MOV.U32 R4, RZ, RZ, R8 ;  /* 0x000000ffff040224 */ /* 0x001fe400078e0008 */
[----:B------:R-:W-:-:S05]  /*5f10*/  @P0 IMAD.MOV.U32 R5, RZ, RZ, R9 ;  /* 0x000000ffff050224 */ /* 0x000fca00078e0009 */
[----:B------:R0:W-:Y:S03]  /*5f20*/  @P0 STG.E.U16 desc[UR36][R4.64+0xe2], R83 ;  /* 0x0000e25304000986 */ /* 0x0001e6000c101524 */
[----:B0-----:R-:W-:Y:S02]  /*5f30*/  @P3 IMAD.MOV.U32 R4, RZ, RZ, R6 ;  /* 0x000000ffff043224 */ /* 0x001fe400078e0006 */
[----:B------:R-:W-:-:S05]  /*5f40*/  @P3 IMAD.MOV.U32 R5, RZ, RZ, R7 ;  /* 0x000000ffff053224 */ /* 0x000fca00078e0007 */
[----:B------:R0:W-:Y:S04]  /*5f50*/  @P3 STG.E.U16 desc[UR36][R4.64+0xf0], R84 ;  /* 0x0000f05404003986 */ /* 0x0001e8000c101524 */
[----:B------:R1:W-:Y:S01]  /*5f60*/  @P4 STG.E.U16 desc[UR36][R6.64+0xf2], R85 ;  /* 0x0000f25506004986 */ /* 0x0003e2000c101524 */
[----:B0-----:R-:W-:Y:S02]  /*5f70*/  @P1 IMAD.MOV.U32 R4, RZ, RZ, R8 ;  /* 0x000000ffff041224 */ /* 0x001fe400078e0008 */
[----:B------:R-:W-:-:S05]  /*5f80*/  @P1 IMAD.MOV.U32 R5, RZ, RZ, R9 ;  /* 0x000000ffff051224 */ /* 0x000fca00078e0009 */
[----:B------:R1:W-:Y:S04]  /*5f90*/  @P1 STG.E.U16 desc[UR36][R4.64+0xf0], R86 ;  /* 0x0000f05604001986 */ /* 0x0003e8000c101524 */
[----:B------:R1:W-:Y:S02]  /*5fa0*/  @P2 STG.E.U16 desc[UR36][R8.64+0xf2], R87 ;  /* 0x0000f25708002986 */ /* 0x0003e4000c101524 */
.L_x_161:
[----:B------:R-:W-:Y:S05]  /*5fb0*/  BSYNC B0 ;  /* 0x0000000000007941 */ /* 0x000fea0003800000 */
.L_x_35:
[----:B------:R-:W-:Y:S01]  /*5fc0*/  ULDC UR4, c[0x0][0xc] ;  /* 0x0000030000047ab9 */ /* 0x000fe20000000800 */
[----:B------:R-:W-:Y:S01]  /*5fd0*/  ULDC UR5, c[0x0][0x10] ;  /* 0x0000040000057ab9 */ /* 0x000fe20000000800 */
[----:B------:R-:W0:Y:S01]  /*5fe0*/  LDC R3, c[0x0][0x14] ;  /* 0x00000500ff037b82 */ /* 0x000e220000000800 */
[----:B------:R-:W-:Y:S01]  /*5ff0*/  UIMAD.WIDE.U32 UR4, UR4, UR5, URZ ;  /* 0x00000005040472a5 */ /* 0x000fe2000f8e003f */
[----:B------:R-:W-:Y:S02]  /*6000*/  IMAD.MOV.U32 R93, RZ, RZ, -0x1 ;  /* 0xffffffffff5d7424 */ /* 0x000fe400078e00ff */
[----:B------:R-:W-:-:S03]  /*6010*/  IMAD.MOV.U32 R89, RZ, RZ, -0x1 ;  /* 0xffffffffff597424 */ /* 0x000fc600078e00ff */
[----:B0-----:R-:W-:-:S04]  /*6020*/  IMAD.WIDE.U32 R16, R3, UR4, R16 ;  /* 0x0000000403107c25 */ /* 0x001fc8000f8e0010 */
[----:B------:R-:W-:Y:S01]  /*6030*/  IMAD R3, R3, UR5, RZ ;  /* 0x0000000503037c24 */ /* 0x000fe2000f8e02ff */
[----:B------:R-:W-:Y:S02]  /*6040*/  ULDC.64 UR4, c[0x0][0x650] ;  /* 0x0001940000047ab9 */ /* 0x000fe40000000a00 */
[----:B------:R-:W-:Y:S01]  /*6050*/  ISETP.GE.U32.AND P0, PT, R16, UR4, PT ;  /* 0x0000000410007c0c */ /* 0x000fe2000bf06070 */
[--C-:B------:R-:W-:Y:S01]  /*6060*/  IMAD.IADD R17, R17, 0x1, R3.reuse ;  /* 0x0000000111117824 */ /* 0x100fe200078e0203 */
[----:B------:R-:W-:-:S04]  /*6070*/  PRMT R3, RZ, 0x7610, R3 ;  /* 0x00007610ff037816 */ /* 0x000fc80000000003 */
[----:B------:R-:W-:-:S13]  /*6080*/  ISETP.GE.U32.AND.EX P0, PT, R17, UR5, PT, P0 ;  /* 0x0000000511007c0c */ /* 0x000fda000bf06100 */
[----:B------:R-:W-:Y:S05]  /*6090*/  @P0 BRA `(.L_x_162) ;  /* 0x0000000400640947 */ /* 0x000fea0003800000 */
[----:B---3--:R-:W0:Y:S01]  /*60a0*/  S2R R12, SR_CTAID.X ;  /* 0x00000000000c7919 */ /* 0x008e220000002500 */
[----:B------:R-:W3:Y:S01]  /*60b0*/  LDC.64 R10, c[0x0][0x628] ;  /* 0x00018a00ff0a7b82 */ /* 0x000ee20000000a00 */
[----:B------:R-:W-:Y:S01]  /*60c0*/  ULDC UR4, c[0x0][0x150] ;  /* 0x0000540000047ab9 */ /* 0x000fe20000000800 */
[----:B-12-4-:R-:W-:Y:S01]  /*60d0*/  IMAD.MOV.U32 R8, RZ, RZ, R16 ;  /* 0x000000ffff087224 */ /* 0x016fe200078e0010 */
[----:B-----5:R-:W1:Y:S01]  /*60e0*/  S2R R24, SR_CTAID.Y ;  /* 0x0000000000187919 */ /* 0x020e620000002600 */
[----:B------:R-:W-:-:S04]  /*60f0*/  IMAD.MOV.U32 R9, RZ, RZ, R17 ;  /* 0x000000ffff097224 */ /* 0x000fc800078e0011 */
[----:B------:R-:W2:Y:S08]  /*6100*/  LDC R21, c[0x0][0x144] ;  /* 0x00005100ff157b82 */ /* 0x000eb00000000800 */
[----:B------:R-:W4:Y:S08]  /*6110*/  LDC R0, c[0x0][0x630] ;  /* 0x00018c00ff007b82 */ /* 0x000f300000000800 */
[----:B------:R-:W1:Y:S01]  /*6120*/  LDC.64 R14, c[0x0][0x620] ;  /* 0x00018800ff0e7b82 */ /* 0x000e620000000a00 */
[----:B---3--:R-:W-:-:S04]  /*6130*/  ISETP.NE.U32.AND P0, PT, R10, RZ, PT ;  /* 0x000000ff0a00720c */ /* 0x008fc80003f05070 */
[----:B------:R-:W-:Y:S02]  /*6140*/  ISETP.NE.AND.EX P0, PT, R11, RZ, PT, P0 ;  /* 0x000000ff0b00720c */ /* 0x000fe40003f05300 */
[----:B0-----:R-:W-:-:S05]  /*6150*/  I2FP.F32.U32 R3, R12 ;  /* 0x0000000c00037245 */ /* 0x001fca0000201000 */
[----:B------:R-:W-:-:S04]  /*6160*/  FMUL R3, R3, UR4 ;  /* 0x0000000403037c20 */ /* 0x000fc80008400000 */
[----:B------:R0:W3:Y:S02]  /*6170*/  F2I.U32.TRUNC.NTZ R20, R3 ;  /* 0x0000000300147305 */ /* 0x0000e4000020f000 */
[----:B--2-4-:R-:W-:Y:S05]  /*6180*/  @!P0 BRA `(.L_x_163) ;  /* 0x0000000000288947 */ /* 0x014fea0003800000 */
[----:B0-----:R-:W0:Y:S02]  /*6190*/  LDC R3, c[0x0][0x634] ;  /* 0x00018d00ff037b82 */ /* 0x001e240000000800 */
        /* <DEDUP_REMOVED lines=9> */
.L_x_163:
[----:B------:R-:W2:Y:S01]  /*6230*/  LDC.64 R28, c[0x0][0x640] ;  /* 0x00019000ff1c7b82 */ /* 0x000ea20000000a00 */
[-CC-:B------:R-:W-:Y:S01]  /*6240*/  SHF.R.U64 R89, R8, R0.reuse, R9.reuse ;  /* 0x0000000008597219 */ /* 0x180fe20000001209 */
[----:B---3--:R-:W-:Y:S01]  /*6250*/  IMAD.MOV R20, RZ, RZ, -R20 ;  /* 0x000000ffff147224 */ /* 0x008fe200078e0a14 */
[----:B------:R-:W-:Y:S01]  /*6260*/  SHF.R.U32.HI R0, RZ, R0, R9 ;  /* 0x00000000ff007219 */ /* 0x000fe20000011609 */
[----:B------:R-:W-:Y:S01]  /*6270*/  ULDC UR4, c[0x0][0x154] ;  /* 0x0000550000047ab9 */ /* 0x000fe20000000800 */
[----:B0-----:R-:W-:Y:S01]  /*6280*/  IADD3 R3, P0, RZ, -R89, RZ ;  /* 0x80000059ff037210 */ /* 0x001fe20007f1e0ff */
[----:B------:R-:W-:Y:S02]  /*6290*/  IMAD R21, R21, R20, R12 ;  /* 0x0000001415157224 */ /* 0x000fe400078e020c */
[----:B------:R-:W0:Y:S01]  /*62a0*/  LDC R6, c[0x0][0x618] ;  /* 0x00018600ff067b82 */ /* 0x000e220000000800 */
[----:B------:R-:W-:Y:S02]  /*62b0*/  IMAD.MOV.U32 R7, RZ, RZ, 0x1 ;  /* 0x00000001ff077424 */ /* 0x000fe400078e00ff */
[----:B------:R-:W-:-:S04]  /*62c0*/  IMAD.X R5, RZ, RZ, ~R0, P0 ;  /* 0x000000ffff057224 */ /* 0x000fc800000e0e00 */
[-C--:B-1----:R-:W-:Y:S01]  /*62d0*/  IMAD R0, R5, R14.reuse, RZ ;  /* 0x0000000e05007224 */ /* 0x082fe200078e02ff */
[----:B------:R-:W1:Y:S01]  /*62e0*/  LDC R8, c[0x0][0x608] ;  /* 0x00018200ff087b82 */ /* 0x000e620000000800 */
[----:B------:R-:W-:-:S04]  /*62f0*/  IMAD.WIDE.U32 R4, R3, R14, R16 ;  /* 0x0000000e03047225 */ /* 0x000fc800078e0010 */
[----:B------:R-:W-:Y:S01]  /*6300*/  IMAD R3, R3, R15, R0 ;  /* 0x0000000f03037224 */ /* 0x000fe200078e0200 */
[----:B------:R-:W-:Y:S02]  /*6310*/  I2FP.F32.U32 R0, R24 ;  /* 0x0000001800007245 */ /* 0x000fe40000201000 */
[----:B------:R-:W3:Y:S01]  /*6320*/  LDC R26, c[0x0][0x658] ;  /* 0x00019600ff1a7b82 */ /* 0x000ee20000000800 */
[----:B------:R-:W-:Y:S01]  /*6330*/  IMAD.IADD R3, R5, 0x1, R3 ;  /* 0x0000000105037824 */ /* 0x000fe200078e0203 */
[----:B--2---:R-:W-:Y:S01]  /*6340*/  ISETP.NE.U32.AND P0, PT, R28, RZ, PT ;  /* 0x000000ff1c00720c */ /* 0x004fe20003f05070 */
[----:B------:R-:W-:Y:S01]  /*6350*/  FMUL R0, R0, UR4 ;  /* 0x0000000400007c20 */ /* 0x000fe20008400000 */
[----:B------:R-:W-:Y:S02]  /*6360*/  IMAD.MOV.U32 R5, RZ, RZ, -0x1 ;  /* 0xffffffffff057424 */ /* 0x000fe400078e00ff */
[----:B------:R-:W-:Y:S01]  /*6370*/  ISETP.NE.AND.EX P0, PT, R29, RZ, PT, P0 ;  /* 0x000000ff1d00720c */ /* 0x000fe20003f05300 */
[----:B------:R2:W4:Y:S01]  /*6380*/  F2I.U32.TRUNC.NTZ R13, R0 ;  /* 0x00000000000d7305 */ /* 0x000522000020f000 */
[----:B------:R-:W2:Y:S01]  /*6390*/  LDC R15, c[0x0][0x148] ;  /* 0x00005200ff0f7b82 */ /* 0x000ea20000000800 */
[----:B0-----:R-:W-:-:S02]  /*63a0*/  SHF.R.U64 R12, R4, R6, R3 ;  /* 0x00000006040c7219 */ /* 0x001fc40000001203 */
[----:B------:R-:W-:-:S05]  /*63b0*/  SHF.R.U32.HI R3, RZ, R6, R3 ;  /* 0x00000006ff037219 */ /* 0x000fca0000011603 */
[----:B------:R-:W0:Y:S01]  /*63c0*/  LDC R20, c[0x0][0x600] ;  /* 0x00018000ff147b82 */ /* 0x000e220000000800 */
[-CC-:B-1----:R-:W-:Y:S02]  /*63d0*/  SHF.R.U64 R10, R12, R8.reuse, R3.reuse ;  /* 0x000000080c0a7219 */ /* 0x182fe40000001203 */
[----:B------:R-:W-:-:S05]  /*63e0*/  SHF.R.U32.HI R3, RZ, R8, R3 ;  /* 0x00000008ff037219 */ /* 0x000fca0000011603 */
[----:B------:R-:W1:Y:S01]  /*63f0*/  LDC R27, c[0x0][0x648] ;  /* 0x00019200ff1b7b82 */ /* 0x000e620000000800 */
[-C--:B---3--:R-:W-:Y:S02]  /*6400*/  SHF.L.U32 R4, R5, R26.reuse, RZ ;  /* 0x0000001a05047219 */ /* 0x088fe400000006ff */
[-CC-:B------:R-:W-:Y:S02]  /*6410*/  SHF.R.U64 R14, R10, R26.reuse, R3.reuse ;  /* 0x0000001a0a0e7219 */ /* 0x180fe40000001203 */
[----:B------:R-:W-:Y:S02]  /*6420*/  SHF.R.U32.HI R5, RZ, R26, R3 ;  /* 0x0000001aff057219 */ /* 0x000fe40000011603 */
[----:B------:R-:W-:Y:S01]  /*6430*/  LOP3.LUT R25, RZ, R4, RZ, 0x33, !PT ;  /* 0x00000004ff197212 */ /* 0x000fe200078e33ff */
[----:B------:R-:W3:Y:S01]  /*6440*/  LDC R30, c[0x0][0x638] ;  /* 0x00018e00ff1e7b82 */ /* 0x000ee20000000800 */
[----:B------:R-:W-:Y:S01]  /*6450*/  SHF.L.U32 R26, R7, R26, RZ ;  /* 0x0000001a071a7219 */ /* 0x000fe200000006ff */
[----:B------:R-:W-:-:S06]  /*6460*/  IMAD.MOV.U32 R4, RZ, RZ, R14 ;  /* 0x000000ffff047224 */ /* 0x000fcc00078e000e */
[----:B------:R-:W0:Y:S01]  /*6470*/  LDC R31, c[0x0][0x610] ;  /* 0x00018400ff1f7b82 */ /* 0x000e220000000800 */
[----:B----4-:R-:W-:Y:S05]  /*6480*/  @!P0 BRA `(.L_x_164) ;  /* 0x0000000000288947 */ /* 0x010fea0003800000 */
        /* <DEDUP_REMOVED lines=10> */
.L_x_164:
[----:B------:R-:W-:Y:S01]  /*6530*/  ISETP.NE.AND P0, PT, R2, 0x1, PT ;  /* 0x000000010200780c */ /* 0x000fe20003f05270 */
[----:B0-----:R-:W-:Y:S01]  /*6540*/  VIADD R7, R20, 0xffffffff ;  /* 0xffffffff14077836 */ /* 0x001fe20000000000 */
[----:B-12---:R-:W-:Y:S01]  /*6550*/  SHF.R.U64 R0, R4, R27, R5 ;  /* 0x0000001b04007219 */ /* 0x006fe20000001205 */
[----:B------:R-:W-:Y:S01]  /*6560*/  IMAD.MOV R13, RZ, RZ, -R13 ;  /* 0x000000ffff0d7224 */ /* 0x000fe200078e0a0d */
[----:B------:R-:W-:Y:S01]  /*6570*/  LOP3.LUT R5, R10, R25, RZ, 0xc0, !PT ;  /* 0x000000190a057212 */ /* 0x000fe200078ec0ff */
[----:B------:R-:W-:Y:S01]  /*6580*/  IMAD.MOV.U32 R4, RZ, RZ, 0x1 ;  /* 0x00000001ff047424 */ /* 0x000fe200078e00ff */
[----:B------:R-:W-:Y:S01]  /*6590*/  LOP3.LUT R12, R12, R7, RZ, 0xc0, !PT ;  /* 0x000000070c0c7212 */ /* 0x000fe200078ec0ff */
[----:B------:R-:W-:Y:S02]  /*65a0*/  IMAD.MOV R3, RZ, RZ, -R0 ;  /* 0x000000ffff037224 */ /* 0x000fe400078e0a00 */
[----:B------:R-:W-:Y:S02]  /*65b0*/  IMAD R0, R26, R0, R5 ;  /* 0x000000001a007224 */ /* 0x000fe400078e0205 */
[----:B---3--:R-:W-:-:S02]  /*65c0*/  IMAD R3, R3, R30, R14 ;  /* 0x0000001e03037224 */ /* 0x008fc400078e020e */
[----:B------:R-:W-:Y:S02]  /*65d0*/  @P0 IMAD R21, R15, R13, R24 ;  /* 0x0000000d0f150224 */ /* 0x000fe400078e0218 */
[----:B------:R-:W-:Y:S01]  /*65e0*/  IMAD R5, R3, R20, R12 ;  /* 0x0000001403057224 */ /* 0x000fe200078e020c */
[----:B------:R-:W-:Y:S01]  /*65f0*/  PRMT R3, R4, 0x7610, R3 ;  /* 0x0000761004037816 */ /* 0x000fe20000000003 */
[----:B------:R-:W-:-:S05]  /*6600*/  IMAD R0, R0, R31, R21 ;  /* 0x0000001f00007224 */ /* 0x000fca00078e0215 */
[----:B------:R-:W-:Y:S02]  /*6610*/  SEL R93, R5, R0, !P0 ;  /* 0x00000000055d7207 */ /* 0x000fe40004000000 */
[----:B------:R-:W-:-:S07]  /*6620*/  SEL R0, R0, R5, !P0 ;  /* 0x0000000500007207 */ /* 0x000fce0004000000 */
.L_x_162:
[----:B------:R-:W-:Y:S01]  /*6630*/  LOP3.LUT P0, RZ, R3, 0xff, RZ, 0xc0, !PT ;  /* 0x000000ff03ff7812 */ /* 0x000fe2000780c0ff */
[----:B------:R-:W-:-:S12]  /*6640*/  IMAD.MOV.U32 R92, RZ, RZ, R0 ;  /* 0x000000ffff5c7224 */ /* 0x000fd800078e0000 */
[----:B------:R-:W-:Y:S05]  /*6650*/  @P0 BRA `(.L_x_165) ;  /* 0xffffffac00240947 */ /* 0x000fea000383ffff */
[----:B------:R-:W-:Y:S05]  /*6660*/  EXIT ;  /* 0x000000000000794d */ /* 0x000fea0003800000 */
.L_x_8:
[----:B0-----:R-:W-:Y:S01]  /*6670*/  ULDC.64 UR4, c[0x0][0x650] ;  /* 0x0001940000047ab9 */ /* 0x001fe20000000a00 */
        /* <DEDUP_REMOVED lines=25> */
.L_x_167:
[----:B------:R-:W0:Y:S01]  /*6810*/  LDC.64 R28, c[0x0][0x640] ;  /* 0x00019000ff1c7b82 */ /* 0x000e220000000a00 */
[-CC-:B------:R-:W-:Y:S01]  /*6820*/  SHF.R.U64 R22, R12, R6.reuse, R13.reuse ;  /* 0x000000060c167219 */ /* 0x180fe2000000120d */
[----:B------:R-:W-:Y:S01]  /*6830*/  IMAD.MOV.U32 R30, RZ, RZ, 0x1 ;  /* 0x00000001ff1e7424 */ /* 0x000fe200078e00ff */
[----:B------:R-:W-:Y:S02]  /*6840*/  SHF.R.U32.HI R6, RZ, R6, R13 ;  /* 0x00000006ff067219 */ /* 0x000fe4000001160d */
        /* <DEDUP_REMOVED lines=8> */
[----:B------:R-:W-:Y:S01]  /*68d0*/  IMAD.IADD R9, R9, 0x1, R11 ;  /* 0x0000000109097824 */ /* 0x000fe200078e020b */
[----:B0-----:R-:W-:-:S04]  /*68e0*/  ISETP.NE.U32.AND P0, PT, R28, RZ, PT ;  /* 0x000000ff1c00720c */ /* 0x001fc80003f05070 */
[----:B------:R-:W-:Y:S02]  /*68f0*/  ISETP.NE.AND.EX P0, PT, R29, RZ, PT, P0 ;  /* 0x000000ff1d00720c */ /* 0x000fe40003f05300 */
[----:B------:R-:W0:Y:S01]  /*6900*/  LDC R20, c[0x0][0x600] ;  /* 0x00018000ff147b82 */ /* 0x000e220000000800 */
[-CC-:B-1----:R-:W-:Y:S01]  /*6910*/  SHF.R.U64 R14, R8, R10.reuse, R9.reuse ;  /* 0x0000000a080e7219 */ /* 0x182fe20000001209 */
[----:B------:R-:W-:Y:S01]  /*6920*/  IMAD.MOV.U32 R8, RZ, RZ, -0x1 ;  /* 0xffffffffff087424 */ /* 0x000fe200078e00ff */
[----:B------:R-:W-:-:S05]  /*6930*/  SHF.R.U32.HI R9, RZ, R10, R9 ;  /* 0x0000000aff097219 */ /* 0x000fca0000011609 */
[----:B------:R-:W1:Y:S01]  /*6940*/  LDC R24, c[0x0][0x648] ;  /* 0x00019200ff187b82 */ /* 0x000e620000000800 */
[-CC-:B--2---:R-:W-:Y:S02]  /*6950*/  SHF.R.U64 R23, R14, R12.reuse, R9.reuse ;  /* 0x0000000c0e177219 */ /* 0x184fe40000001209 */
[----:B------:R-:W-:-:S05]  /*6960*/  SHF.R.U32.HI R6, RZ, R12, R9 ;  /* 0x0000000cff067219 */ /* 0x000fca0000011609 */
[----:B------:R-:W2:Y:S01]  /*6970*/  LDC R26, c[0x0][0x638] ;  /* 0x00018e00ff1a7b82 */ /* 0x000ea20000000800 */
[-C--:B---3--:R-:W-:Y:S02]  /*6980*/  SHF.L.U32 R8, R8, R27.reuse, RZ ;  /* 0x0000001b08087219 */ /* 0x088fe400000006ff */
[-CC-:B------:R-:W-:Y:S02]  /*6990*/  SHF.R.U64 R25, R23, R27.reuse, R6.reuse ;  /* 0x0000001b17197219 */ /* 0x180fe40000001206 */
[----:B------:R-:W-:Y:S02]  /*69a0*/  LOP3.LUT R32, RZ, R8, RZ, 0x33, !PT ;  /* 0x00000008ff207212 */ /* 0x000fe400078e33ff */
[----:B------:R-:W-:Y:S01]  /*69b0*/  SHF.R.U32.HI R9, RZ, R27, R6 ;  /* 0x0000001bff097219 */ /* 0x000fe20000011606 */
[----:B------:R-:W3:Y:S01]  /*69c0*/  LDC R31, c[0x0][0x610] ;  /* 0x00018400ff1f7b82 */ /* 0x000ee20000000800 */
[----:B------:R-:W-:Y:S01]  /*69d0*/  IMAD.MOV.U32 R8, RZ, RZ, R25 ;  /* 0x000000ffff087224 */ /* 0x000fe200078e0019 */
[----:B------:R-:W-:Y:S06]  /*69e0*/  @!P0 BRA `(.L_x_168) ;  /* 0x0000000000288947 */ /* 0x000fec0003800000 */
        /* <DEDUP_REMOVED lines=10> */
.L_x_168:
[----:B------:R-:W-:Y:S02]  /*6a90*/  ISETP.NE.AND P0, PT, R2, 0x1, PT ;  /* 0x000000010200780c */ /* 0x000fe40003f05270 */
[----:B-1----:R-:W-:Y:S01]  /*6aa0*/  SHF.R.U64 R6, R8, R24, R9 ;  /* 0x0000001808067219 */ /* 0x002fe20000001209 */
[----:B0-----:R-:W-:Y:S01]  /*6ab0*/  VIADD R9, R20, 0xffffffff ;  /* 0xffffffff14097836 */ /* 0x001fe20000000000 */
[----:B------:R-:W-:Y:S02]  /*6ac0*/  SHF.L.U32 R30, R30, R27, RZ ;  /* 0x0000001b1e1e7219 */ /* 0x000fe400000006ff */
[----:B------:R-:W-:Y:S01]  /*6ad0*/  LOP3.LUT R5, R23, R32, RZ, 0xc0, !PT ;  /* 0x0000002017057212 */ /* 0x000fe200078ec0ff */
[----:B------:R-:W-:-:S04]  /*6ae0*/  IMAD.MOV R8, RZ, RZ, -R6 ;  /* 0x000000ffff087224 */ /* 0x000fc800078e0a06 */
[----:B------:R-:W-:Y:S01]  /*6af0*/  IMAD R6, R30, R6, R5 ;  /* 0x000000061e067224 */ /* 0x000fe200078e0205 */
[----:B------:R-:W-:Y:S01]  /*6b00*/  LOP3.LUT R5, R14, R9, RZ, 0xc0, !PT ;  /* 0x000000090e057212 */ /* 0x000fe200078ec0ff */
[----:B------:R-:W-:Y:S02]  /*6b10*/  @P0 IMAD R3, R7, R21, R4 ;  /* 0x0000001507030224 */ /* 0x000fe400078e0204 */
[----:B--2---:R-:W-:Y:S02]  /*6b20*/  IMAD R4, R8, R26, R25 ;  /* 0x0000001a08047224 */ /* 0x004fe400078e0219 */
[----:B---3--:R-:W-:Y:S02]  /*6b30*/  IMAD R3, R6, R31, R3 ;  /* 0x0000001f06037224 */ /* 0x008fe400078e0203 */
[----:B------:R-:W-:Y:S02]  /*6b40*/  IMAD R4, R4, R20, R5 ;  /* 0x0000001404047224 */ /* 0x000fe400078e0205 */
[----:B------:R-:W-:-:S02]  /*6b50*/  IMAD.MOV.U32 R8, RZ, RZ, 0x1 ;  /* 0x00000001ff087424 */ /* 0x000fc400078e00ff */
[----:B------:R-:W-:Y:S01]  /*6b60*/  IMAD.MOV.U32 R6, RZ, RZ, R22 ;  /* 0x000000ffff067224 */ /* 0x000fe200078e0016 */
[----:B------:R-:W-:Y:S02]  /*6b70*/  SEL R13, R4, R3, !P0 ;  /* 0x00000003040d7207 */ /* 0x000fe40004000000 */
[----:B------:R-:W-:-:S07]  /*6b80*/  SEL R20, R3, R4, !P0 ;  /* 0x0000000403147207 */ /* 0x000fce0004000000 */
.L_x_166:
[----:B------:R-:W-:-:S08]  /*6b90*/  NOP ;  /* 0x0000000000007918 */ /* 0x000fd00000000000 */
[----:B------:R-:W0:-:S00]  /*6ba0*/  USETMAXREG.DEALLOC.CTAPOOL 0x28 ;  /* 0x00000028000079c8 */ /* 0x000e0000080e0500 */
[----:B0-----:R-:W-:-:S13]  /*6bb0*/  ISETP.NE.AND P0, PT, R0, RZ, PT ;  /* 0x000000ff0000720c */ /* 0x001fda0003f05270 */
[----:B------:R-:W-:Y:S05]  /*6bc0*/  @P0 EXIT ;  /* 0x000000000000094d */ /* 0x000fea0003800000 */
[----:B------:R-:W-:Y:S01]  /*6bd0*/  LOP3.LUT P0, RZ, R8, 0xff, RZ, 0xc0, !PT ;  /* 0x000000ff08ff7812 */ /* 0x000fe2000780c0ff */
[----:B------:R-:W-:Y:S02]  /*6be0*/  IMAD.MOV.U32 R0, RZ, RZ, 0x1 ;  /* 0x00000001ff007424 */ /* 0x000fe400078e00ff */
[----:B------:R-:W-:-:S10]  /*6bf0*/  IMAD.MOV.U32 R3, RZ, RZ, RZ ;  /* 0x000000ffff037224 */ /* 0x000fd400078e00ff */
[----:B------:R-:W-:Y:S05]  /*6c00*/  @!P0 BRA `(.L_x_169) ;  /* 0x0000000c00448947 */ /* 0x000fea0003800000 */
[----:B------:R-:W0:Y:S01]  /*6c10*/  LDC R0, c[0x0][0x28c] ;  /* 0x0000a300ff007b82 */ /* 0x000e220000000800 */
[----:B------:R-:W-:Y:S01]  /*6c20*/  ULDC UR5, c[0x0][0x658] ;  /* 0x0001960000057ab9 */ /* 0x000fe20000000800 */
[----:B------:R-:W-:Y:S01]  /*6c30*/  UMOV UR7, 0xffffffff ;  /* 0xffffffff00077882 */ /* 0x000fe20000000000 */
[----:B------:R-:W-:Y:S01]  /*6c40*/  ULDC UR6, c[0x0][0xc] ;  /* 0x0000030000067ab9 */ /* 0x000fe20000000800 */
[----:B------:R-:W-:Y:S01]  /*6c50*/  USHF.L.U32 UR8, UR7, UR5, URZ ;  /* 0x0000000507087299 */ /* 0x000fe2000800063f */
[----:B------:R-:W-:Y:S01]  /*6c60*/  BSSY B0, `(.L_x_169) ;  /* 0x00000cb000007945 */ /* 0x000fe20003800000 */
[----:B------:R-:W-:Y:S01]  /*6c70*/  UMOV UR9, 0x1 ;  /* 0x0000000100097882 */ /* 0x000fe20000000000 */
[----:B------:R-:W-:Y:S01]  /*6c80*/  ULDC UR7, c[0x0][0x10] ;  /* 0x0000040000077ab9 */ /* 0x000fe20000000800 */
[----:B------:R-:W1:Y:S01]  /*6c90*/  S2UR UR10, SR_CgaCtaId ;  /* 0x00000000000a79c3 */ /* 0x000e620000008800 */
[----:B------:R-:W-:Y:S01]  /*6ca0*/  UIMAD.WIDE.U32 UR6, UR6, UR7, URZ ;  /* 0x00000007060672a5 */ /* 0x000fe2000f8e003f */
[----:B------:R-:W-:Y:S01]  /*6cb0*/  IMAD.MOV.U32 R9, RZ, RZ, 0x1 ;  /* 0x00000001ff097424 */ /* 0x000fe200078e00ff */
[----:B------:R-:W-:Y:S01]  /*6cc0*/  USHF.L.U32 UR18, UR9, UR5, URZ ;  /* 0x0000000509127299 */ /* 0x000fe2000800063f */
[----:B------:R-:W-:Y:S01]  /*6cd0*/  LOP3.LUT R8, R19, 0x2, RZ, 0xfc, !PT ;  /* 0x0000000213087812 */ /* 0x000fe200078efcff */
[----:B------:R-:W-:Y:S01]  /*6ce0*/  ULDC UR4, c[0x0][0x600] ;  /* 0x0001800000047ab9 */ /* 0x000fe20000000800 */
[----:B------:R-:W-:Y:S01]  /*6cf0*/  ULDC UR5, c[0x0][0x14] ;  /* 0x0000050000057ab9 */ /* 0x000fe20000000800 */
[----:B------:R-:W-:-:S02]  /*6d00*/  UIADD3 UR4, UR4, -0x1, URZ ;  /* 0xffffffff04047890 */ /* 0x000fc4000fffe03f */
[----:B------:R-:W-:Y:S02]  /*6d10*/  UIMAD.WIDE.U32 UR22, UR6, UR5, URZ ;  /* 0x00000005061672a5 */ /* 0x000fe4000f8e003f */
[----:B------:R-:W-:Y:S02]  /*6d20*/  UIMAD UR13, UR7, UR5, URZ ;  /* 0x00000005070d72a4 */ /* 0x000fe4000f8e023f */
[----:B------:R-:W-:Y:S02]  /*6d30*/  ULOP3.LUT UR17, URZ, UR8, URZ, 0x33, !UPT ;  /* 0x000000083f117292 */ /* 0x000fe4000f8e333f */
[----:B------:R-:W-:Y:S01]  /*6d40*/  UIADD3 UR13, UR23, UR13, URZ ;  /* 0x0000000d170d7290 */ /* 0x000fe2000fffe03f */
[----:B0-----:R-:W-:Y:S01]  /*6d50*/  VIADD R0, R0, 0x1f ;  /* 0x0000001f00007836 */ /* 0x001fe20000000000 */
[----:B------:R-:W-:-:S04]  /*6d60*/  ULDC.64 UR24, c[0x0][0x198] ;  /* 0x0000660000187ab9 */ /* 0x000fc80000000a00 */
[----:B------:R-:W-:Y:S01]  /*6d70*/  SHF.R.S32.HI R3, RZ, 0x1f, R0 ;  /* 0x0000001fff037819 */ /* 0x000fe20000011400 */
[----:B-1----:R-:W-:-:S03]  /*6d80*/  IMAD.U32 R11, RZ, RZ, UR10 ;  /* 0x0000000aff0b7e24 */ /* 0x002fc6000f8e00ff */
[----:B------:R-:W-:Y:S01]  /*6d90*/  LEA.HI R3, R3, R0, RZ, 0x5 ;  /* 0x0000000003037211 */ /* 0x000fe200078f28ff */
[----:B------:R-:W-:-:S03]  /*6da0*/  IMAD.MOV.U32 R0, RZ, RZ, 0x1 ;  /* 0x00000001ff007424 */ /* 0x000fc600078e00ff */
[----:B------:R-:W-:Y:S01]  /*6db0*/  SHF.R.S32.HI R10, RZ, 0x5, R3 ;  /* 0x00000005ff0a7819 */ /* 0x000fe20000011403 */
[----:B------:R-:W-:-:S04]  /*6dc0*/  IMAD.MOV.U32 R3, RZ, RZ, RZ ;  /* 0x000000ffff037224 */ /* 0x000fc800078e00ff */
[----:B------:R-:W-:-:S07]  /*6dd0*/  VIADD R12, R10, 0x1 ;  /* 0x000000010a0c7836 */ /* 0x000fce0000000000 */
.L_x_180:
[----:B------:R-:W-:-:S03]  /*6de0*/  UMOV UR5, 0xffffffff ;  /* 0xffffffff00057882 */ /* 0x000fc60000000000 */
[----:B------:R-:W-:Y:S05]  /*6df0*/  BRA.DIV UR5, `(.L_x_170) ;  /* 0x0000001605187947 */ /* 0x000fea000b800000 */
[----:B------:R-:W-:-:S13]  /*6e00*/  ELECT P6, URZ, PT ;  /* 0x00000000003f782f */ /* 0x000fda00038c0000 */
.L_x_201:
[----:B------:R-:W0:Y:S01]  /*6e10*/  LDC R4, c[0x0][0x28c] ;  /* 0x0000a300ff047b82 */ /* 0x000e220000000800 */
[----:B------:R-:W-:Y:S01]  /*6e20*/  BSSY B1, `(.L_x_171) ;  /* 0x000003b000017945 */ /* 0x000fe20003800000 */
[----:B0-----:R-:W-:-:S13]  /*6e30*/  ISETP.LT.OR P6, PT, R4, 0x1, !P6 ;  /* 0x000000010400780c */ /* 0x001fda00077c1670 */
[----:B------:R-:W-:Y:S05]  /*6e40*/  @P6 BRA `(.L_x_172) ;  /* 0x0000000000e06947 */ /* 0x000fea0003800000 */
[----:B------:R-:W-:Y:S02]  /*6e50*/  IMAD R20, R20, 0x4, R11 ;  /* 0x0000000414147824 */ /* 0x000fe400078e020b */
[----:B------:R-:W-:Y:S02]  /*6e60*/  IMAD.SHL.U32 R15, R13, 0x80, RZ ;  /* 0x000000800d0f7824 */ /* 0x000fe400078e00ff */
[----:B------:R-:W-:Y:S02]  /*6e70*/  IMAD.MOV.U32 R22, RZ, RZ, RZ ;  /* 0x000000ffff167224 */ /* 0x000fe400078e00ff */
[----:B------:R-:W-:Y:S02]  /*6e80*/  IMAD.MOV.U32 R4, RZ, RZ, R12 ;  /* 0x000000ffff047224 */ /* 0x000fe400078e000c */
[----:B------:R-:W-:Y:S02]  /*6e90*/  IMAD.MOV.U32 R5, RZ, RZ, R0 ;  /* 0x000000ffff057224 */ /* 0x000fe400078e0000 */
[----:B------:R-:W-:-:S02]  /*6ea0*/  IMAD.MOV.U32 R14, RZ, RZ, R3 ;  /* 0x000000ffff0e7224 */ /* 0x000fc400078e0003 */
[----:B------:R-:W-:-:S07]  /*6eb0*/  IMAD.SHL.U32 R21, R20, 0x20, RZ ;  /* 0x0000002014157824 */ /* 0x000fce00078e00ff */
.L_x_175:
[----:B------:R-:W0:Y:S01]  /*6ec0*/  S2UR UR5, SR_CgaCtaId ;  /* 0x00000000000579c3 */ /* 0x000e220000008800 */
[----:B------:R-:W-:Y:S02]  /*6ed0*/  MOV R20, 0x400 ;  /* 0x0000040000147802 */ /* 0x000fe40000000f00 */
[----:B------:R-:W-:Y:S02]  /*6ee0*/  SHF.L.U32 R7, R5, 0x1f, RZ ;  /* 0x0000001f05077819 */ /* 0x000fe400000006ff */
[----:B------:R-:W-:-:S13]  /*6ef0*/  LOP3.LUT P1, RZ, R18, 0x7f, RZ, 0xc0, !PT ;  /* 0x0000007f12ff7812 */ /* 0x000fda000782c0ff */
[----:B------:R-:W1:Y:S01]  /*6f00*/  @!P1 LDC R13, c[0x0][0x500] ;  /* 0x00014000ff0d9b82 */ /* 0x000e620000000800 */
[----:B0-----:R-:W-:-:S05]  /*6f10*/  IMAD.U32 R11, RZ, RZ, UR5 ;  /* 0x00000005ff0b7e24 */ /* 0x001fca000f8e00ff */
[----:B------:R-:W-:-:S05]  /*6f20*/  LEA R23, R11, R20, 0x18 ;  /* 0x000000140b177211 */ /* 0x000fca00078ec0ff */
[----:B------:R-:W-:-:S04]  /*6f30*/  IMAD R20, R14, 0x8, R23 ;  /* 0x000000080e147824 */ /* 0x000fc800078e0217 */
[----:B------:R-:W0:Y:S02]  /*6f40*/  SYNCS.PHASECHK.TRANS64.TRYWAIT P0, [R20+URZ+0x70], R7 ;  /* 0x00007007140075a7 */ /* 0x000e24000800017f */
[----:B01----:R-:W-:Y:S05]  /*6f50*/  @!P0 BRA `(.L_x_173) ;  /* 0x0000001000e08947 */ /* 0x003fea0003800000 */
.L_x_202:
[----:B0-----:R-:W-:Y:S01]  /*6f60*/  PRMT R7, R8, 0x9910, RZ ;  /* 0x0000991008077816 */ /* 0x001fe200000000ff */
[----:B------:R0:W-:Y:S03]  /*6f70*/  @!P1 SYNCS.ARRIVE.TRANS64 RZ, [R20+URZ], R13 ;  /* 0x0000000d14ff99a7 */ /* 0x0001e6000800003f */
[----:B------:R-:W-:-:S13]  /*6f80*/  ISETP.NE.AND P0, PT, R7, 0x2, PT ;  /* 0x000000020700780c */ /* 0x000fda0003f05270 */
[----:B0-----:R-:W-:Y:S05]  /*6f90*/  @P0 BRA `(.L_x_174) ;  /* 0x0000000000040947 */ /* 0x001fea0003800000 */
[----:B------:R-:W-:Y:S01]  /*6fa0*/  BPT.TRAP 0x1 ;  /* 0x000000040000795c */ /* 0x000fe20000300000 */
.L_x_174:
[----:B------:R-:W-:Y:S01]  /*6fb0*/  IMAD R7, R14, 0x4, R11 ;  /* 0x000000040e077824 */ /* 0x000fe200078e020b */
[----:B------:R-:W-:Y:S01]  /*6fc0*/  R2UR UR9, R20 ;  /* 0x00000000140972ca */ /* 0x000fe200000e0000 */
[----:B------:R-:W-:Y:S01]  /*6fd0*/  VIADD R4, R4, 0xffffffff ;  /* 0xffffffff04047836 */ /* 0x000fe20000000000 */
[----:B------:R-:W-:Y:S01]  /*6fe0*/  UIADD3 UR6, UP0, UR24, 0xf0, URZ ;  /* 0x000000f018067890 */ /* 0x000fe2000ff1e03f */
[----:B------:R-:W-:Y:S01]  /*6ff0*/  IMAD.SHL.U32 R7, R7, 0x400, RZ ;  /* 0x0000040007077824 */ /* 0x000fe200078e00ff */
[----:B------:R-:W-:Y:S01]  /*7000*/  R2UR UR11, R21 ;  /* 0x00000000150b72ca */ /* 0x000fe200000e0000 */
[----:B------:R-:W-:Y:S01]  /*7010*/  UIADD3 UR26, UP1, UR24, 0x1f0, URZ ;  /* 0x000001f0181a7890 */ /* 0x000fe2000ff3e03f */
[----:B------:R-:W-:Y:S01]  /*7020*/  R2UR UR10, R22 ;  /* 0x00000000160a72ca */ /* 0x000fe200000e0000 */
[--C-:B------:R-:W-:Y:S01]  /*7030*/  IMAD R7, R7, 0x2, R23.reuse ;  /* 0x0000000207077824 */ /* 0x100fe200078e0217 */
[----:B------:R-:W-:Y:S01]  /*7040*/  R2UR UR12, R6 ;  /* 0x00000000060c72ca */ /* 0x000fe200000e0000 */
[C---:B------:R-:W-:Y:S01]  /*7050*/  IMAD R23, R14.reuse, 0x2000, R23 ;  /* 0x000020000e177824 */ /* 0x040fe200078e0217 */
[----:B------:R-:W-:Y:S01]  /*7060*/  R2UR UR19, R15 ;  /* 0x000000000f1372ca */ /* 0x000fe200000e0000 */
[----:B------:R-:W-:Y:S01]  /*7070*/  UIADD3.X UR7, URZ, UR25, URZ, UP0, !UPT ;  /* 0x000000193f077290 */ /* 0x000fe200087fe43f */
[----:B------:R-:W-:Y:S01]  /*7080*/  R2UR UR5, R7 ;  /* 0x00000000070572ca */ /* 0x000fe200000e0000 */
[----:B------:R-:W-:Y:S01]  /*7090*/  VIADD R14, R14, 0x1 ;  /* 0x000000010e0e7836 */ /* 0x000fe20000000000 */
[----:B------:R-:W-:Y:S01]  /*70a0*/  R2UR UR8, R23 ;  /* 0x00000000170872ca */ /* 0x000fe200000e0000 */
[----:B------:R-:W-:Y:S01]  /*70b0*/  UIADD3.X UR27, URZ, UR25, URZ, UP1, !UPT ;  /* 0x000000193f1b7290 */ /* 0x000fe20008ffe43f */
[----:B------:R-:W-:Y:S01]  /*70c0*/  ISETP.GT.AND P1, PT, R4, 0x1, PT ;  /* 0x000000010400780c */ /* 0x000fe20003f24270 */
[----:B------:R-:W-:Y:S01]  /*70d0*/  UMOV UR20, 0xf0000 ;  /* 0x000f000000147882 */ /* 0x000fe20000000000 */
[----:B------:R-:W-:Y:S01]  /*70e0*/  UMOV UR14, 0x0 ;  /* 0x00000000000e7882 */ /* 0x000fe20000000000 */
[----:B------:R-:W-:Y:S01]  /*70f0*/  UMOV UR15, 0x10000000 ;  /* 0x10000000000f7882 */ /* 0x000fe20000000000 */
[----:B------:R-:W-:Y:S01]  /*7100*/  ISETP.NE.AND P0, PT, R14, 0xe, PT ;  /* 0x0000000e0e00780c */ /* 0x000fe20003f05270 */
[----:B------:R-:W-:-:S03]  /*7110*/  VIADD R22, R22, 0x20 ;  /* 0x0000002016167836 */ /* 0x000fc60000000000 */
[----:B------:R-:W-:Y:S01]  /*7120*/  SEL R20, RZ, 0x1, P0 ;  /* 0x00000001ff147807 */ /* 0x000fe20000000000 */
[----:B------:R-:W-:Y:S01]  /*7130*/  UIADD3 UR5, UR5, 0x200, URZ ;  /* 0x0000020005057890 */ /* 0x000fe2000fffe03f */
[----:B------:R-:W-:Y:S01]  /*7140*/  SEL R14, R14, RZ, P0 ;  /* 0x000000ff0e0e7207 */ /* 0x000fe20000000000 */
[----:B------:R-:W-:Y:S01]  /*7150*/  UIADD3 UR16, UR8, 0x1c200, URZ ;  /* 0x0001c20008107890 */ /* 0x000fe2000fffe03f */
[----:B------:R-:W-:-:S04]  /*7160*/  LOP3.LUT R5, R5, R20, RZ, 0x3c, !PT ;  /* 0x0000001405057212 */ /* 0x000fc800078e3cff */
[----:B------:R-:W-:Y:S02]  /*7170*/  UMOV UR8, UR5 ;  /* 0x0000000500087c82 */ /* 0x000fe40008000000 */
[----:B------:R0:W-:Y:S02]  /*7180*/  UTMALDG.3D.MULTICAST [UR8], [UR6], UR20, desc[UR14] ;  /* 0x00000e08060073b4 */ /* 0x0001e40008011814 */
[----:B0-----:R-:W-:Y:S01]  /*7190*/  UMOV UR8, UR16 ;  /* 0x0000001000087c82 */ /* 0x001fe20008000000 */
[----:B------:R-:W-:Y:S02]  /*71a0*/  UMOV UR11, UR19 ;  /* 0x00000013000b7c82 */ /* 0x000fe40008000000 */
[----:B------:R0:W-:Y:S02]  /*71b0*/  UTMALDG.3D [UR8], [UR26], desc[UR14] ;  /* 0x00000e081a0075b4 */ /* 0x0001e40008011000 */
[----:B0-----:R-:W-:Y:S05]  /*71c0*/  @P1 BRA `(.L_x_175) ;  /* 0xfffffffc003c1947 */ /* 0x001fea000383ffff */
.L_x_172:
[----:B------:R-:W-:Y:S05]  /*71d0*/  BSYNC B1 ;  /* 0x0000000000017941 */ /* 0x000fea0003800000 */
.L_x_171:
[----:B------:R-:W-:Y:S01]  /*71e0*/  LOP3.LUT P1, RZ, R9, 0xff, RZ, 0xc0, !PT ;  /* 0x000000ff09ff7812 */ /* 0x000fe2000782c0ff */
[C---:B------:R-:W-:Y:S01]  /*71f0*/  IMAD.IADD R6, R10.reuse, 0x1, R3 ;  /* 0x000000010a067824 */ /* 0x040fe200078e0203 */
[----:B------:R-:W-:Y:S01]  /*7200*/  ULDC.64 UR6, c[0x0][0x650] ;  /* 0x0001940000067ab9 */ /* 0x000fe20000000a00 */
[----:B------:R-:W-:Y:S01]  /*7210*/  ISETP.GE.U32.AND P2, PT, R10, 0xe, PT ;  /* 0x0000000e0a00780c */ /* 0x000fe20003f46070 */
[----:B------:R-:W-:Y:S01]  /*7220*/  BSSY B1, `(.L_x_176) ;  /* 0x000006c000017945 */ /* 0x000fe20003800000 */
[----:B------:R-:W-:Y:S01]  /*7230*/  IMAD.MOV.U32 R20, RZ, RZ, -0x1 ;  /* 0xffffffffff147424 */ /* 0x000fe200078e00ff */
[----:B------:R-:W-:Y:S01]  /*7240*/  ISETP.GT.U32.AND P0, PT, R6, 0xd, PT ;  /* 0x0000000d0600780c */ /* 0x000fe20003f04070 */
[----:B------:R-:W-:Y:S01]  /*7250*/  IMAD.MOV.U32 R13, RZ, RZ, -0x1 ;  /* 0xffffffffff0d7424 */ /* 0x000fe200078e00ff */
[----:B------:R-:W-:Y:S02]  /*7260*/  SHF.R.U32.HI R4, RZ, 0x1, R6 ;  /* 0x00000001ff047819 */ /* 0x000fe40000011606 */
[----:B------:R-:W-:-:S02]  /*7270*/  ISETP.LT.U32.AND P0, PT, R10, 0xe, P0 ;  /* 0x0000000e0a00780c */ /* 0x000fc40000701070 */
[----:B------:R-:W-:Y:S01]  /*7280*/  PRMT R9, RZ, 0x7610, R9 ;  /* 0x00007610ff097816 */ /* 0x000fe20000000009 */
[----:B------:R-:W0:Y:S01]  /*7290*/  @P1 S2R R11, SR_CgaCtaId ;  /* 0x00000000000b1919 */ /* 0x000e220000008800 */
[----:B------:R-:W-:Y:S01]  /*72a0*/  @P1 MOV R14, 0x400 ;  /* 0x00000400000e1802 */ /* 0x000fe20000000f00 */
[----:B------:R-:W-:Y:S01]  /*72b0*/  IMAD.WIDE.U32 R4, R4, -0x6db6db6d, RZ ;  /* 0x9249249304047825 */ /* 0x000fe200078e00ff */
[----:B------:R-:W-:-:S04]  /*72c0*/  SEL R3, RZ, 0x1, !P0 ;  /* 0x00000001ff037807 */ /* 0x000fc80004000000 */
[----:B------:R-:W-:Y:S02]  /*72d0*/  SHF.R.U32.HI R5, RZ, 0x2, R5 ;  /* 0x00000002ff057819 */ /* 0x000fe40000011605 */
[----:B------:R-:W-:Y:S02]  /*72e0*/  LOP3.LUT R0, R0, R3, RZ, 0x3c, !PT ;  /* 0x0000000300007212 */ /* 0x000fe400078e3cff */
[----:B------:R-:W-:Y:S01]  /*72f0*/  PRMT R4, RZ, 0x7610, R4 ;  /* 0x00007610ff047816 */ /* 0x000fe20000000004 */
[----:B------:R-:W-:Y:S01]  /*7300*/  IMAD R3, R5, -0xe, R6 ;  /* 0xfffffff205037824 */ /* 0x000fe200078e0206 */
[----:B------:R-:W-:Y:S01]  /*7310*/  @P2 LOP3.LUT R0, R0, 0x1, R5, 0x78, !PT ;  /* 0x0000000100002812 */ /* 0x000fe200078e7805 */
[----:B------:R-:W-:Y:S01]  /*7320*/  IMAD.MOV.U32 R6, RZ, RZ, -0x1 ;  /* 0xffffffffff067424 */ /* 0x000fe200078e00ff */
[----:B0-----:R-:W-:-:S04]  /*7330*/  @P1 LEA R14, R11, R14, 0x18 ;  /* 0x0000000e0b0e1211 */ /* 0x001fc800078ec0ff */
[----:B------:R0:W-:Y:S01]  /*7340*/  @P1 SYNCS.ARRIVE.TRANS64.A1T0 RZ, [R14+URZ+0xf8], RZ ;  /* 0x0000f8ff0eff19a7 */ /* 0x0001e2000810003f */
[----:B------:R-:W-:-:S04]  /*7350*/  IADD3 R16, P1, R16, UR22, RZ ;  /* 0x0000001610107c10 */ /* 0x000fc8000ff3e0ff */
[----:B------:R-:W-:Y:S02]  /*7360*/  IADD3.X R17, R17, UR13, RZ, P1, !PT ;  /* 0x0000000d11117c10 */ /* 0x000fe40008ffe4ff */
[----:B------:R-:W-:-:S04]  /*7370*/  ISETP.GE.U32.AND P0, PT, R16, UR6, PT ;  /* 0x0000000610007c0c */ /* 0x000fc8000bf06070 */
[----:B------:R-:W-:-:S13]  /*7380*/  ISETP.GE.U32.AND.EX P0, PT, R17, UR7, PT, P0 ;  /* 0x0000000711007c0c */ /* 0x000fda000bf06100 */
[----:B0-----:R-:W-:Y:S05]  /*7390*/  @P0 BRA `(.L_x_177) ;  /* 0x0000000400500947 */ /* 0x001fea0003800000 */
[----:B------:R-:W0:Y:S01]  /*73a0*/  S2R R15, SR_CTAID.X ;  /* 0x00000000000f7919 */ /* 0x000e220000002500 */
[----:B------:R-:W-:Y:S01]  /*73b0*/  ULDC.64 UR6, c[0x0][0x628] ;  /* 0x00018a0000067ab9 */ /* 0x000fe20000000a00 */
[----:B------:R-:W1:Y:S01]  /*73c0*/  LDC R20, c[0x0][0x144] ;  /* 0x00005100ff147b82 */ /* 0x000e620000000800 */
[----:B------:R-:W-:Y:S01]  /*73d0*/  ISETP.NE.U32.AND P0, PT, RZ, UR6, PT ;  /* 0x00000006ff007c0c */ /* 0x000fe2000bf05070 */
[----:B------:R-:W2:Y:S01]  /*73e0*/  S2R R13, SR_CTAID.Y ;  /* 0x00000000000d7919 */ /* 0x000ea20000002600 */
[----:B------:R-:W-:Y:S01]  /*73f0*/  ULDC UR8, c[0x0][0x630] ;  /* 0x00018c0000087ab9 */ /* 0x000fe20000000800 */
[----:B------:R-:W-:Y:S01]  /*7400*/  ULDC UR9, c[0x0][0x150] ;  /* 0x0000540000097ab9 */ /* 0x000fe20000000800 */
[----:B------:R-:W-:Y:S01]  /*7410*/  ISETP.NE.AND.EX P0, PT, RZ, UR7, PT, P0 ;  /* 0x00000007ff007c0c */ /* 0x000fe2000bf05300 */
[----:B------:R-:W-:Y:S02]  /*7420*/  IMAD.MOV.U32 R4, RZ, RZ, R16 ;  /* 0x000000ffff047224 */ /* 0x000fe400078e0010 */
[----:B------:R-:W-:Y:S01]  /*7430*/  IMAD.MOV.U32 R5, RZ, RZ, R17 ;  /* 0x000000ffff057224 */ /* 0x000fe200078e0011 */
[----:B0-----:R-:W-:-:S09]  /*7440*/  I2FP.F32.U32 R22, R15 ;  /* 0x0000000f00167245 */ /* 0x001fd20000201000 */
[----:B------:R-:W-:Y:S05]  /*7450*/  @!P0 BRA `(.L_x_178) ;  /* 0x0000000000288947 */ /* 0x000fea0003800000 */
[----:B------:R-:W-:Y:S02]  /*7460*/  ULDC UR5, c[0x0][0x634] ;  /* 0x00018d0000057ab9 */ /* 0x000fe40000000800 */
[----:B------:R-:W-:-:S05]  /*7470*/  IADD3 R5, P0, R16, UR5, RZ ;  /* 0x0000000510057c10 */ /* 0x000fca000ff1e0ff */
[----:B------:R-:W-:-:S04]  /*7480*/  IMAD.X R21, RZ, RZ, R17, P0 ;  /* 0x000000ffff157224 */ /* 0x000fc800000e0611 */
[----:B------:R-:W-:-:S04]  /*7490*/  IMAD.WIDE.U32 R6, R21, UR6, RZ ;  /* 0x0000000615067c25 */ /* 0x000fc8000f8e00ff */
[----:B------:R-:W-:-:S04]  /*74a0*/  IMAD.WIDE.U32 R6, P0, R5, UR7, R6 ;  /* 0x0000000705067c25 */ /* 0x000fc8000f800006 */
[----:B------:R-:W-:-:S04]  /*74b0*/  IMAD.WIDE.U32 R4, R5, UR6, RZ ;  /* 0x0000000605047c25 */ /* 0x000fc8000f8e00ff */
[----:B------:R-:W-:Y:S01]  /*74c0*/  IMAD.MOV.U32 R4, RZ, RZ, R7 ;  /* 0x000000ffff047224 */ /* 0x000fe200078e0007 */
[----:B------:R-:W-:Y:S01]  /*74d0*/  IADD3 RZ, P1, R5, R6, RZ ;  /* 0x0000000605ff7210 */ /* 0x000fe20007f3e0ff */
[----:B------:R-:W-:-:S04]  /*74e0*/  IMAD.X R5, RZ, RZ, RZ, P0 ;  /* 0x000000ffff057224 */ /* 0x000fc800000e06ff */
[----:B------:R-:W-:-:S08]  /*74f0*/  IMAD.WIDE.U32.X R4, R21, UR7, R4, P1 ;  /* 0x0000000715047c25 */ /* 0x000fd000088e0404 */
.L_x_178:
[----:B------:R-:W-:Y:S01]  /*7500*/  FMUL R22, R22, UR9 ;  /* 0x0000000916167c20 */ /* 0x000fe20008400000 */
[--C-:B------:R-:W-:Y:S01]  /*7510*/  SHF.R.U64 R14, R4, UR8, R5.reuse ;  /* 0x00000008040e7c19 */ /* 0x100fe20008001205 */
[----:B------:R-:W-:Y:S01]  /*7520*/  ULDC.64 UR6, c[0x0][0x620] ;  /* 0x0001880000067ab9 */ /* 0x000fe20000000a00 */
[----:B------:R-:W-:Y:S01]  /*7530*/  SHF.R.U32.HI R4, RZ, UR8, R5 ;  /* 0x00000008ff047c19 */ /* 0x000fe20008011605 */
[----:B------:R-:W-:Y:S01]  /*7540*/  ULDC.64 UR8, c[0x0][0x640] ;  /* 0x0001900000087ab9 */ /* 0x000fe20000000a00 */
[----:B------:R-:W-:Y:S01]  /*7550*/  IADD3 R5, P0, RZ, -R14, RZ ;  /* 0x8000000eff057210 */ /* 0x000fe20007f1e0ff */
[----:B------:R-:W0:Y:S01]  /*7560*/  F2I.U32.TRUNC.NTZ R22, R22 ;  /* 0x0000001600167305 */ /* 0x000e22000020f000 */
[----:B------:R-:W-:-:S03]  /*7570*/  ULDC UR5, c[0x0][0x618] ;  /* 0x0001860000057ab9 */ /* 0x000fc60000000800 */
[----:B------:R-:W-:Y:S01]  /*7580*/  IMAD.X R4, RZ, RZ, ~R4, P0 ;  /* 0x000000ffff047224 */ /* 0x000fe200000e0e04 */
[----:B------:R-:W-:-:S03]  /*7590*/  ISETP.NE.U32.AND P0, PT, RZ, UR8, PT ;  /* 0x00000008ff007c0c */ /* 0x000fc6000bf05070 */
[----:B------:R-:W-:Y:S01]  /*75a0*/  IMAD R4, R4, UR6, RZ ;  /* 0x0000000604047c24 */ /* 0x000fe2000f8e02ff */
[----:B------:R-:W-:-:S03]  /*75b0*/  ISETP.NE.AND.EX P0, PT, RZ, UR9, PT, P0 ;  /* 0x00000009ff007c0c */ /* 0x000fc6000bf05300 */
[C---:B------:R-:W-:Y:S02]  /*75c0*/  IMAD R7, R5.reuse, UR7, R4 ;  /* 0x0000000705077c24 */ /* 0x040fe4000f8e0204 */
[----:B------:R-:W-:Y:S01]  /*75d0*/  IMAD.WIDE.U32 R4, R5, UR6, R16 ;  /* 0x0000000605047c25 */ /* 0x000fe2000f8e0010 */
[----:B------:R-:W-:-:S03]  /*75e0*/  ULDC UR6, c[0x0][0x154] ;  /* 0x0000550000067ab9 */ /* 0x000fc60000000800 */
[----:B0-----:R-:W-:Y:S02]  /*75f0*/  IMAD.MOV R6, RZ, RZ, -R22 ;  /* 0x000000ffff067224 */ /* 0x001fe400078e0a16 */
[----:B------:R-:W-:Y:S02]  /*7600*/  IMAD.IADD R5, R5, 0x1, R7 ;  /* 0x0000000105057824 */ /* 0x000fe400078e0207 */
[----:B-1----:R-:W-:Y:S01]  /*7610*/  IMAD R15, R20, R6, R15 ;  /* 0x00000006140f7224 */ /* 0x002fe200078e020f */
[----:B--2---:R-:W-:Y:S01]  /*7620*/  I2FP.F32.U32 R6, R13 ;  /* 0x0000000d00067245 */ /* 0x004fe20000201000 */
[----:B------:R-:W0:Y:S01]  /*7630*/  LDC R20, c[0x0][0x148] ;  /* 0x00005200ff147b82 */ /* 0x000e220000000800 */
[--C-:B------:R-:W-:Y:S02]  /*7640*/  SHF.R.U64 R21, R4, UR5, R5.reuse ;  /* 0x0000000504157c19 */ /* 0x100fe40008001205 */
[----:B------:R-:W-:Y:S01]  /*7650*/  SHF.R.U32.HI R4, RZ, UR5, R5 ;  /* 0x00000005ff047c19 */ /* 0x000fe20008011605 */
[----:B------:R-:W-:Y:S01]  /*7660*/  FMUL R6, R6, UR6 ;  /* 0x0000000606067c20 */ /* 0x000fe20008400000 */
[----:B------:R-:W-:-:S02]  /*7670*/  ULDC UR5, c[0x0][0x608] ;  /* 0x0001820000057ab9 */ /* 0x000fc40000000800 */
[--C-:B------:R-:W-:Y:S01]  /*7680*/  SHF.R.U64 R23, R21, UR5, R4.reuse ;  /* 0x0000000515177c19 */ /* 0x100fe20008001204 */
[----:B------:R1:W2:Y:S01]  /*7690*/  F2I.U32.TRUNC.NTZ R24, R6 ;  /* 0x0000000600187305 */ /* 0x0002a2000020f000 */
[----:B------:R-:W-:Y:S01]  /*76a0*/  SHF.R.U32.HI R4, RZ, UR5, R4 ;  /* 0x00000005ff047c19 */ /* 0x000fe20008011604 */
[----:B------:R-:W-:-:S03]  /*76b0*/  ULDC UR5, c[0x0][0x658] ;  /* 0x0001960000057ab9 */ /* 0x000fc60000000800 */
[--C-:B------:R-:W-:Y:S02]  /*76c0*/  SHF.R.U64 R22, R23, UR5, R4.reuse ;  /* 0x0000000517167c19 */ /* 0x100fe40008001204 */
[----:B------:R-:W-:-:S03]  /*76d0*/  SHF.R.U32.HI R25, RZ, UR5, R4 ;  /* 0x00000005ff197c19 */ /* 0x000fc60008011604 */
[----:B------:R-:W-:Y:S02]  /*76e0*/  IMAD.MOV.U32 R4, RZ, RZ, R22 ;  /* 0x000000ffff047224 */ /* 0x000fe400078e0016 */
[----:B------:R-:W-:Y:S01]  /*76f0*/  IMAD.MOV.U32 R5, RZ, RZ, R25 ;  /* 0x000000ffff057224 */ /* 0x000fe200078e0019 */
[----:B-1----:R-:W-:Y:S06]  /*7700*/  @!P0 BRA `(.L_x_179) ;  /* 0x0000000000288947 */ /* 0x002fec0003800000 */
        /* <DEDUP_REMOVED lines=10> */
.L_x_179:
[----:B------:R-:W-:Y:S01]  /*77b0*/  ISETP.NE.AND P0, PT, R2, 0x1, PT ;  /* 0x000000010200780c */ /* 0x000fe20003f05270 */
[----:B------:R-:W-:Y:S01]  /*77c0*/  ULDC UR5, c[0x0][0x648] ;  /* 0x0001920000057ab9 */ /* 0x000fe20000000800 */
[----:B------:R-:W-:Y:S01]  /*77d0*/  LOP3.LUT R23, R23, UR17, RZ, 0xc0, !PT ;  /* 0x0000001117177c12 */ /* 0x000fe2000f8ec0ff */
[----:B--2---:R-:W-:Y:S01]  /*77e0*/  IMAD.MOV R24, RZ, RZ, -R24 ;  /* 0x000000ffff187224 */ /* 0x004fe200078e0a18 */
[----:B------:R-:W-:Y:S01]  /*77f0*/  SHF.R.U64 R4, R4, UR5, R5 ;  /* 0x0000000504047c19 */ /* 0x000fe20008001205 */
[----:B------:R-:W-:Y:S01]  /*7800*/  ULDC UR5, c[0x0][0x638] ;  /* 0x00018e0000057ab9 */ /* 0x000fe20000000800 */
[----:B------:R-:W-:Y:S01]  /*7810*/  LOP3.LUT R21, R21, UR4, RZ, 0xc0, !PT ;  /* 0x0000000415157c12 */ /* 0x000fe2000f8ec0ff */
[----:B------:R-:W-:Y:S01]  /*7820*/  ULDC UR6, c[0x0][0x610] ;  /* 0x0001840000067ab9 */ /* 0x000fe20000000800 */
[----:B------:R-:W-:Y:S02]  /*7830*/  IMAD.MOV.U32 R6, RZ, RZ, R14 ;  /* 0x000000ffff067224 */ /* 0x000fe400078e000e */
[----:B------:R-:W-:-:S02]  /*7840*/  IMAD.MOV R5, RZ, RZ, -R4 ;  /* 0x000000ffff057224 */ /* 0x000fc400078e0a04 */
[----:B------:R-:W-:Y:S02]  /*7850*/  IMAD R4, R4, UR18, R23 ;  /* 0x0000001204047c24 */ /* 0x000fe4000f8e0217 */
[----:B0-----:R-:W-:Y:S02]  /*7860*/  @P0 IMAD R15, R20, R24, R13 ;  /* 0x00000018140f0224 */ /* 0x001fe400078e020d */
[----:B------:R-:W-:Y:S01]  /*7870*/  IMAD R22, R5, UR5, R22 ;  /* 0x0000000505167c24 */ /* 0x000fe2000f8e0216 */
[----:B------:R-:W-:Y:S01]  /*7880*/  ULDC UR5, c[0x0][0x600] ;  /* 0x0001800000057ab9 */ /* 0x000fe20000000800 */
[----:B------:R-:W-:Y:S02]  /*7890*/  IMAD R15, R4, UR6, R15 ;  /* 0x00000006040f7c24 */ /* 0x000fe4000f8e020f */
[----:B------:R-:W-:Y:S02]  /*78a0*/  IMAD R22, R22, UR5, R21 ;  /* 0x0000000516167c24 */ /* 0x000fe4000f8e0215 */
[----:B------:R-:W-:-:S03]  /*78b0*/  IMAD.MOV.U32 R4, RZ, RZ, 0x1 ;  /* 0x00000001ff047424 */ /* 0x000fc600078e00ff */
[----:B------:R-:W-:Y:S02]  /*78c0*/  SEL R13, R22, R15, !P0 ;  /* 0x0000000f160d7207 */ /* 0x000fe40004000000 */
[----:B------:R-:W-:-:S07]  /*78d0*/  SEL R20, R15, R22, !P0 ;  /* 0x000000160f147207 */ /* 0x000fce0004000000 */
.L_x_177:
[----:B------:R-:W-:Y:S05]  /*78e0*/  BSYNC B1 ;  /* 0x0000000000017941 */ /* 0x000fea0003800000 */
.L_x_176:
[----:B------:R-:W-:-:S13]  /*78f0*/  LOP3.LUT P0, RZ, R4, 0xff, RZ, 0xc0, !PT ;  /* 0x000000ff04ff7812 */ /* 0x000fda000780c0ff */
[----:B------:R-:W-:Y:S05]  /*7900*/  @P0 BRA `(.L_x_180) ;  /* 0xfffffff400340947 */ /* 0x000fea000383ffff */
[----:B------:R-:W-:Y:S05]  /*7910*/  BSYNC B0 ;  /* 0x0000000000007941 */ /* 0x000fea0003800000 */
.L_x_169:
[----:B------:R-:W-:-:S03]  /*7920*/  UMOV UR5, 0xffffffff ;  /* 0xffffffff00057882 */ /* 0x000fc60000000000 */
[----:B------:R-:W-:Y:S05]  /*7930*/  BRA.DIV UR5, `(.L_x_181) ;  /* 0x0000000a057c7947 */ /* 0x000fea000b800000 */
[----:B------:R-:W-:-:S13]  /*7940*/  ELECT P6, URZ, PT ;  /* 0x00000000003f782f */ /* 0x000fda00038c0000 */
.L_x_205:
[----:B------:R-:W-:Y:S04]  /*7950*/  BSSY B0, `(.L_x_182) ;  /* 0x0000085000007945 */ /* 0x000fe80003800000 */
[----:B------:R-:W-:Y:S05]  /*7960*/  @!P6 BRA `(.L_x_183) ;  /* 0x00000008000ce947 */ /* 0x000fea0003800000 */
[----:B------:R-:W-:-:S04]  /*7970*/  LOP3.LUT R19, R19, 0x2, RZ, 0xfc, !PT ;  /* 0x0000000213137812 */ /* 0x000fc800078efcff */
[----:B------:R-:W-:-:S13]  /*7980*/  ISETP.NE.AND P0, PT, R19, 0x3, PT ;  /* 0x000000031300780c */ /* 0x000fda0003f05270 */
[----:B------:R-:W-:Y:S05]  /*7990*/  @!P0 BRA `(.L_x_184) ;  /* 0x0000000000048947 */ /* 0x000fea0003800000 */
[----:B------:R-:W-:Y:S01]  /*79a0*/  BPT.TRAP 0x1 ;  /* 0x000000040000795c */ /* 0x000fe20000300000 */
.L_x_184:
[----:B------:R-:W0:Y:S01]  /*79b0*/  S2R R5, SR_CgaCtaId ;  /* 0x0000000000057919 */ /* 0x000e220000008800 */
[----:B------:R-:W-:Y:S02]  /*79c0*/  MOV R2, 0x400 ;  /* 0x0000040000027802 */ /* 0x000fe40000000f00 */
[----:B------:R-:W-:Y:S02]  /*79d0*/  SHF.L.U32 R4, R0, 0x1f, RZ ;  /* 0x0000001f00047819 */ /* 0x000fe400000006ff */
[----:B0-----:R-:W-:-:S05]  /*79e0*/  LEA R2, R5, R2, 0x18 ;  /* 0x0000000205027211 */ /* 0x001fca00078ec0ff */
[----:B------:R-:W-:-:S04]  /*79f0*/  VIADD R2, R2, 0x70 ;  /* 0x0000007002027836 */ /* 0x000fc80000000000 */
[C---:B------:R-:W-:Y:S02]  /*7a00*/  IMAD R7, R3.reuse, 0x8, R2 ;  /* 0x0000000803077824 */ /* 0x040fe400078e0202 */
[----:B------:R-:W-:Y:S02]  /*7a10*/  VIADD R3, R3, 0x1 ;  /* 0x0000000103037836 */ /* 0x000fe40000000000 */
[----:B------:R-:W0:Y:S03]  /*7a20*/  SYNCS.PHASECHK.TRANS64.TRYWAIT P0, [R7+URZ], R4 ;  /* 0x00000004070075a7 */ /* 0x000e26000800017f */
[----:B------:R-:W-:-:S04]  /*7a30*/  ISETP.NE.AND P1, PT, R3, 0xe, PT ;  /* 0x0000000e0300780c */ /* 0x000fc80003f25270 */
[----:B------:R-:W-:Y:S02]  /*7a40*/  SEL R5, RZ, 0x1, P1 ;  /* 0x00000001ff057807 */ /* 0x000fe40000800000 */
[----:B------:R-:W-:Y:S02]  /*7a50*/  SEL R3, R3, RZ, P1 ;  /* 0x000000ff03037207 */ /* 0x000fe40000800000 */
[----:B------:R-:W-:-:S03]  /*7a60*/  LOP3.LUT R6, R0, R5, RZ, 0x3c, !PT ;  /* 0x0000000500067212 */ /* 0x000fc600078e3cff */
[----:B------:R-:W-:Y:S01]  /*7a70*/  IMAD R8, R3, 0x8, R2 ;  /* 0x0000000803087824 */ /* 0x000fe200078e0202 */
[----:B------:R-:W-:Y:S01]  /*7a80*/  SHF.L.U32 R5, R6, 0x1f, RZ ;  /* 0x0000001f06057819 */ /* 0x000fe200000006ff */
[----:B0-----:R-:W-:Y:S06]  /*7a90*/  @!P0 BRA `(.L_x_185) ;  /* 0x0000000800448947 */ /* 0x001fec0003800000 */
.L_x_206:
[----:B------:R-:W1:Y:S01]  /*7aa0*/  SYNCS.PHASECHK.TRANS64.TRYWAIT P0, [R8+URZ], R5 ;  /* 0x00000005080075a7 */ /* 0x000e62000800017f */
[----:B------:R-:W-:-:S05]  /*7ab0*/  VIADD R0, R3, 0x1 ;  /* 0x0000000103007836 */ /* 0x000fca0000000000 */
[----:B------:R-:W-:-:S04]  /*7ac0*/  ISETP.NE.AND P1, PT, R0, 0xe, PT ;  /* 0x0000000e0000780c */ /* 0x000fc80003f25270 */
[----:B------:R-:W-:Y:S02]  /*7ad0*/  SEL R3, RZ, 0x1, P1 ;  /* 0x00000001ff037807 */ /* 0x000fe40000800000 */
[----:B0-----:R-:W-:Y:S02]  /*7ae0*/  SEL R7, R0, RZ, P1 ;  /* 0x000000ff00077207 */ /* 0x001fe40000800000 */
[----:B------:R-:W-:-:S03]  /*7af0*/  LOP3.LUT R6, R6, R3, RZ, 0x3c, !PT ;  /* 0x0000000306067212 */ /* 0x000fc600078e3cff */
[----:B------:R-:W-:Y:S01]  /*7b00*/  IMAD R9, R7, 0x8, R2 ;  /* 0x0000000807097824 */ /* 0x000fe200078e0202 */
[----:B------:R-:W-:Y:S01]  /*7b10*/  SHF.L.U32 R4, R6, 0x1f, RZ ;  /* 0x0000001f06047819 */ /* 0x000fe200000006ff */
[----:B-1----:R-:W-:Y:S06]  /*7b20*/  @!P0 BRA `(.L_x_186) ;  /* 0x0000000800348947 */ /* 0x002fec0003800000 */
.L_x_207:
[----:B------:R-:W1:Y:S01]  /*7b30*/  SYNCS.PHASECHK.TRANS64.TRYWAIT P0, [R9+URZ], R4 ;  /* 0x00000004090075a7 */ /* 0x000e62000800017f */
[----:B------:R-:W-:-:S05]  /*7b40*/  VIADD R0, R7, 0x1 ;  /* 0x0000000107007836 */ /* 0x000fca0000000000 */
[----:B------:R-:W-:-:S04]  /*7b50*/  ISETP.NE.AND P1, PT, R0, 0xe, PT ;  /* 0x0000000e0000780c */ /* 0x000fc80003f25270 */
[----:B------:R-:W-:Y:S02]  /*7b60*/  SEL R3, RZ, 0x1, P1 ;  /* 0x00000001ff037807 */ /* 0x000fe40000800000 */
[----:B------:R-:W-:Y:S02]  /*7b70*/  SEL R7, R0, RZ, P1 ;  /* 0x000000ff00077207 */ /* 0x000fe40000800000 */
[----:B------:R-:W-:-:S03]  /*7b80*/  LOP3.LUT R6, R6, R3, RZ, 0x3c, !PT ;  /* 0x0000000306067212 */ /* 0x000fc600078e3cff */
[----:B0-----:R-:W-:Y:S01]  /*7b90*/  IMAD R8, R7, 0x8, R2 ;  /* 0x0000000807087824 */ /* 0x001fe200078e0202 */
[----:B------:R-:W-:Y:S01]  /*7ba0*/  SHF.L.U32 R5, R6, 0x1f, RZ ;  /* 0x0000001f06057819 */ /* 0x000fe200000006ff */
[----:B-1----:R-:W-:Y:S06]  /*7bb0*/  @!P0 BRA `(.L_x_187) ;  /* 0x0000000800248947 */ /* 0x002fec0003800000 */
.L_x_208:
        /* <DEDUP_REMOVED lines=9> */
.L_x_209:
        /* <DEDUP_REMOVED lines=9> */
.L_x_210:
        /* <DEDUP_REMOVED lines=9> */
.L_x_211:
        /* <DEDUP_REMOVED lines=9> */
.L_x_212:
        /* <DEDUP_REMOVED lines=9> */
.L_x_213:
        /* <DEDUP_REMOVED lines=9> */
.L_x_214:
        /* <DEDUP_REMOVED lines=9> */
.L_x_215:
        /* <DEDUP_REMOVED lines=9> */
.L_x_216:
[----:B------:R-:W1:Y:S01]  /*8040*/  SYNCS.PHASECHK.TRANS64.TRYWAIT P0, [R8+URZ], R5 ;  /* 0x00000005080075a7 */ /* 0x000e62000800017f */
[----:B------:R-:W-:-:S05]  /*8050*/  VIADD R0, R7, 0x1 ;  /* 0x0000000107007836 */ /* 0x000fca0000000000 */
[----:B------:R-:W-:-:S04]  /*8060*/  ISETP.NE.AND P1, PT, R0, 0xe, PT ;  /* 0x0000000e0000780c */ /* 0x000fc80003f25270 */
[----:B------:R-:W-:Y:S02]  /*8070*/  SEL R3, RZ, 0x1, P1 ;  /* 0x00000001ff037807 */ /* 0x000fe40000800000 */
[----:B------:R-:W-:Y:S02]  /*8080*/  SEL R7, R0, RZ, P1 ;  /* 0x000000ff00077207 */ /* 0x000fe40000800000 */
[----:B0-----:R-:W-:-:S03]  /*8090*/  LOP3.LUT R9, R6, R3, RZ, 0x3c, !PT ;  /* 0x0000000306097212 */ /* 0x001fc600078e3cff */
[----:B------:R-:W-:Y:S01]  /*80a0*/  IMAD R11, R7, 0x8, R2 ;  /* 0x00000008070b7824 */ /* 0x000fe200078e0202 */
[----:B------:R-:W-:Y:S01]  /*80b0*/  SHF.L.U32 R6, R9, 0x1f, RZ ;  /* 0x0000001f09067819 */ /* 0x000fe200000006ff */
[----:B-1----:R-:W-:Y:S06]  /*80c0*/  @!P0 BRA `(.L_x_196) ;  /* 0x0000000400948947 */ /* 0x002fec0003800000 */
.L_x_217:
[----:B------:R-:W1:Y:S01]  /*80d0*/  SYNCS.PHASECHK.TRANS64.TRYWAIT P0, [R11+URZ], R6 ;  /* 0x000000060b0075a7 */ /* 0x000e62000800017f */
[----:B------:R-:W-:-:S05]  /*80e0*/  VIADD R0, R7, 0x1 ;  /* 0x0000000107007836 */ /* 0x000fca0000000000 */
[----:B------:R-:W-:-:S04]  /*80f0*/  ISETP.NE.AND P1, PT, R0, 0xe, PT ;  /* 0x0000000e0000780c */ /* 0x000fc80003f25270 */
[----:B------:R-:W-:Y:S02]  /*8100*/  SEL R4, RZ, 0x1, P1 ;  /* 0x00000001ff047807 */ /* 0x000fe40000800000 */
[----:B------:R-:W-:Y:S02]  /*8110*/  SEL R3, R0, RZ, P1 ;  /* 0x000000ff00037207 */ /* 0x000fe40000800000 */
[----:B------:R-:W-:Y:S01]  /*8120*/  LOP3.LUT R0, R9, R4, RZ, 0x3c, !PT ;  /* 0x0000000409007212 */ /* 0x000fe200078e3cff */
[----:B-1----:R-:W-:Y:S06]  /*8130*/  @!P0 BRA `(.L_x_197) ;  /* 0x00000004008c8947 */ /* 0x002fec0003800000 */
.L_x_218:
[----:B------:R-:W-:Y:S01]  /*8140*/  IMAD R3, R3, 0x8, R2 ;  /* 0x0000000803037824 */ /* 0x000fe200078e0202 */
[----:B------:R-:W-:-:S07]  /*8150*/  SHF.L.U32 R0, R0, 0x1f, RZ ;  /* 0x0000001f00007819 */ /* 0x000fce00000006ff */
.L_x_198:
[----:B--2---:R2:W3:Y:S02]  /*8160*/  SYNCS.PHASECHK.TRANS64.TRYWAIT P0, [R3+URZ], R0 ;  /* 0x00000000030075a7 */ /* 0x0044e4000800017f */
[----:B---3--:R-:W-:Y:S05]  /*8170*/  @!P0 NANOSLEEP.SYNCS 0x989680 ;  /* 0x009896800000895d */ /* 0x008fea0003900000 */
[----:B------:R-:W3:Y:S02]  /*8180*/  @!P0 SYNCS.PHASECHK.TRANS64 P0, [R3+URZ], R0 ;  /* 0x00000000030085a7 */ /* 0x000ee4000800007f */
[----:B---3--:R-:W-:Y:S05]  /*8190*/  @!P0 BRA `(.L_x_198) ;  /* 0xfffffffc00f08947 */ /* 0x008fea000383ffff */
.L_x_183:
[----:B------:R-:W-:Y:S05]  /*81a0*/  BSYNC B0 ;  /* 0x0000000000007941 */ /* 0x000fea0003800000 */
.L_x_182:
[----:B------:R-:W-:Y:S05]  /*81b0*/  EXIT ;  /* 0x000000000000794d */ /* 0x000fea0003800000 */
.L_x_22:
[----:B---3--:R3:W4:Y:S02]  /*81c0*/  SYNCS.PHASECHK.TRANS64.TRYWAIT P1, [R3+URZ], R0 ;  /* 0x00000000030075a7 */ /* 0x008724000802017f */
[----:B----4-:R-:W-:Y:S05]  /*81d0*/  @!P1 NANOSLEEP.SYNCS 0x989680 ;  /* 0x009896800000995d */ /* 0x010fea0003900000 */
[----:B------:R-:W4:Y:S02]  /*81e0*/  @!P1 SYNCS.PHASECHK.TRANS64 P1, [R3+URZ], R0 ;  /* 0x00000000030095a7 */ /* 0x000f24000802007f */
[----:B----4-:R-:W-:Y:S05]  /*81f0*/  @!P1 BRA `(.L_x_22) ;  /* 0xfffffffc00f09947 */ /* 0x010fea000383ffff */
[----:B------:R-:W-:Y:S05]  /*8200*/  BRA `(.L_x_21) ;  /* 0xffffff9400007947 */ /* 0x000fea000383ffff */
.L_x_27:
[----:B-1----:R1:W2:Y:S02]  /*8210*/  SYNCS.PHASECHK.TRANS64.TRYWAIT P1, [R5+URZ], R4 ;  /* 0x00000004050075a7 */ /* 0x0022a4000802017f */
[----:B--2---:R-:W-:Y:S05]  /*8220*/  @!P1 NANOSLEEP.SYNCS 0x989680 ;  /* 0x009896800000995d */ /* 0x004fea0003900000 */
[----:B------:R-:W2:Y:S02]  /*8230*/  @!P1 SYNCS.PHASECHK.TRANS64 P1, [R5+URZ], R4 ;  /* 0x00000004050095a7 */ /* 0x000ea4000802007f */
[----:B--2---:R-:W-:Y:S05]  /*8240*/  @!P1 BRA `(.L_x_27) ;  /* 0xfffffffc00f09947 */ /* 0x004fea000383ffff */
[----:B------:R-:W-:Y:S05]  /*8250*/  BRA `(.L_x_26) ;  /* 0xffffff9400b07947 */ /* 0x000fea000383ffff */
.L_x_170:
[----:B------:R-:W-:Y:S01]  /*8260*/  BSSY B1, `(.L_x_199) ;  /* 0x0000006000017945 */ /* 0x000fe20003800000 */
[----:B------:R-:W-:-:S07]  /*8270*/  IMAD.MOV.U32 R15, RZ, RZ, -0x1 ;  /* 0xffffffffff0f7424 */ /* 0x000fce00078e00ff */
[----:B------:R-:W-:Y:S05]  /*8280*/  WARPSYNC.COLLECTIVE R15, `(.L_x_200) ;  /* 0x000000000f0c7348 */ /* 0x000fea0003c00000 */
[----:B------:R-:W-:Y:S02]  /*8290*/  ELECT P6, UR62, PT ;  /* 0x00000000003e782f */ /* 0x000fe400038c0000 */
[----:B------:R-:W-:Y:S01]  /*82a0*/  MOV R14, UR62 ;  /* 0x0000003e000e7c02 */ /* 0x000fe20008000f00 */
[----:B------:R-:W-:Y:S10]  /*82b0*/  ENDCOLLECTIVE ;  /* 0x000000000000791b */ /* 0x000ff40003800000 */
.L_x_200:
[----:B------:R-:W-:Y:S05]  /*82c0*/  BSYNC B1 ;  /* 0x0000000000017941 */ /* 0x000fea0003800000 */
.L_x_199:
[----:B------:R-:W-:Y:S05]  /*82d0*/  BRA `(.L_x_201) ;  /* 0xffffffe800cc7947 */ /* 0x000fea000383ffff */
.L_x_173:
[----:B0-----:R0:W1:Y:S02]  /*82e0*/  SYNCS.PHASECHK.TRANS64.TRYWAIT P0, [R20+URZ+0x70], R7 ;  /* 0x00007007140075a7 */ /* 0x001064000800017f */
[----:B-1----:R-:W-:Y:S05]  /*82f0*/  @!P0 NANOSLEEP.SYNCS 0x989680 ;  /* 0x009896800000895d */ /* 0x002fea0003900000 */
[----:B------:R-:W1:Y:S02]  /*8300*/  @!P0 SYNCS.PHASECHK.TRANS64 P0, [R20+URZ+0x70], R7 ;  /* 0x00007007140085a7 */ /* 0x000e64000800007f */
[----:B-1----:R-:W-:Y:S05]  /*8310*/  @!P0 BRA `(.L_x_173) ;  /* 0xfffffffc00f08947 */ /* 0x002fea000383ffff */
[----:B------:R-:W-:Y:S05]  /*8320*/  BRA `(.L_x_202) ;  /* 0xffffffec000c7947 */ /* 0x000fea000383ffff */
.L_x_181:
[----:B------:R-:W-:Y:S01]  /*8330*/  BSSY B0, `(.L_x_203) ;  /* 0x0000006000007945 */ /* 0x000fe20003800000 */
[----:B------:R-:W-:-:S07]  /*8340*/  IMAD.MOV.U32 R15, RZ, RZ, -0x1 ;  /* 0xffffffffff0f7424 */ /* 0x000fce00078e00ff */
[----:B------:R-:W-:Y:S05]  /*8350*/  WARPSYNC.COLLECTIVE R15, `(.L_x_204) ;  /* 0x000000000f0c7348 */ /* 0x000fea0003c00000 */
[----:B------:R-:W-:Y:S02]  /*8360*/  ELECT P6, UR62, PT ;  /* 0x00000000003e782f */ /* 0x000fe400038c0000 */
[----:B------:R-:W-:Y:S01]  /*8370*/  MOV R14, UR62 ;  /* 0x0000003e000e7c02 */ /* 0x000fe20008000f00 */
[----:B------:R-:W-:Y:S10]  /*8380*/  ENDCOLLECTIVE ;  /* 0x000000000000791b */ /* 0x000ff40003800000 */
.L_x_204:
[----:B------:R-:W-:Y:S05]  /*8390*/  BSYNC B0 ;  /* 0x0000000000007941 */ /* 0x000fea0003800000 */
.L_x_203:
[----:B------:R-:W-:Y:S05]  /*83a0*/  BRA `(.L_x_205) ;  /* 0xfffffff400687947 */ /* 0x000fea000383ffff */
.L_x_185:
[----:B0-----:R0:W1:Y:S02]  /*83b0*/  SYNCS.PHASECHK.TRANS64.TRYWAIT P0, [R7+URZ], R4 ;  /* 0x00000004070075a7 */ /* 0x001064000800017f */
[----:B-1----:R-:W-:Y:S05]  /*83c0*/  @!P0 NANOSLEEP.SYNCS 0x989680 ;  /* 0x009896800000895d */ /* 0x002fea0003900000 */
[----:B------:R-:W1:Y:S02]  /*83d0*/  @!P0 SYNCS.PHASECHK.TRANS64 P0, [R7+URZ], R4 ;  /* 0x00000004070085a7 */ /* 0x000e64000800007f */
[----:B-1----:R-:W-:Y:S05]  /*83e0*/  @!P0 BRA `(.L_x_185) ;  /* 0xfffffffc00f08947 */ /* 0x002fea000383ffff */
[----:B------:R-:W-:Y:S05]  /*83f0*/  BRA `(.L_x_206) ;  /* 0xfffffff400a87947 */ /* 0x000fea000383ffff */
.L_x_186:
[----:B0-----:R0:W1:Y:S02]  /*8400*/  SYNCS.PHASECHK.TRANS64.TRYWAIT P0, [R8+URZ], R5 ;  /* 0x00000005080075a7 */ /* 0x001064000800017f */
[----:B-1----:R-:W-:Y:S05]  /*8410*/  @!P0 NANOSLEEP.SYNCS 0x989680 ;  /* 0x009896800000895d */ /* 0x002fea0003900000 */
[----:B------:R-:W1:Y:S02]  /*8420*/  @!P0 SYNCS.PHASECHK.TRANS64 P0, [R8+URZ], R5 ;  /* 0x00000005080085a7 */ /* 0x000e64000800007f */
[----:B-1----:R-:W-:Y:S05]  /*8430*/  @!P0 BRA `(.L_x_186) ;  /* 0xfffffffc00f08947 */ /* 0x002fea000383ffff */
[----:B------:R-:W-:Y:S05]  /*8440*/  BRA `(.L_x_207) ;  /* 0xfffffff400b87947 */ /* 0x000fea000383ffff */
.L_x_187:
[----:B0-----:R0:W1:Y:S02]  /*8450*/  SYNCS.PHASECHK.TRANS64.TRYWAIT P0, [R9+URZ], R4 ;  /* 0x00000004090075a7 */ /* 0x001064000800017f */
[----:B-1----:R-:W-:Y:S05]  /*8460*/  @!P0 NANOSLEEP.SYNCS 0x989680 ;  /* 0x009896800000895d */ /* 0x002fea0003900000 */
[----:B------:R-:W1:Y:S02]  /*8470*/  @!P0 SYNCS.PHASECHK.TRANS64 P0, [R9+URZ], R4 ;  /* 0x00000004090085a7 */ /* 0x000e64000800007f */
[----:B-1----:R-:W-:Y:S05]  /*8480*/  @!P0 BRA `(.L_x_187) ;  /* 0xfffffffc00f08947 */ /* 0x002fea000383ffff */
[----:B------:R-:W-:Y:S05]  /*8490*/  BRA `(.L_x_208) ;  /* 0xfffffff400c87947 */ /* 0x000fea000383ffff */
.L_x_188:
[----:B0-----:R0:W1:Y:S02]  /*84a0*/  SYNCS.PHASECHK.TRANS64.TRYWAIT P0, [R8+URZ], R5 ;  /* 0x00000005080075a7 */ /* 0x001064000800017f */
[----:B-1----:R-:W-:Y:S05]  /*84b0*/  @!P0 NANOSLEEP.SYNCS 0x989680 ;  /* 0x009896800000895d */ /* 0x002fea0003900000 */
[----:B------:R-:W1:Y:S02]  /*84c0*/  @!P0 SYNCS.PHASECHK.TRANS64 P0, [R8+URZ], R5 ;  /* 0x00000005080085a7 */ /* 0x000e64000800007f */
[----:B-1----:R-:W-:Y:S05]  /*84d0*/  @!P0 BRA `(.L_x_188) ;  /* 0xfffffffc00f08947 */ /* 0x002fea000383ffff */
[----:B------:R-:W-:Y:S05]  /*84e0*/  BRA `(.L_x_209) ;  /* 0xfffffff400d87947 */ /* 0x000fea000383ffff */
.L_x_189:
[----:B0-----:R0:W1:Y:S02]  /*84f0*/  SYNCS.PHASECHK.TRANS64.TRYWAIT P0, [R9+URZ], R4 ;  /* 0x00000004090075a7 */ /* 0x001064000800017f */
[----:B-1----:R-:W-:Y:S05]  /*8500*/  @!P0 NANOSLEEP.SYNCS 0x989680 ;  /* 0x009896800000895d */ /* 0x002fea0003900000 */
[----:B------:R-:W1:Y:S02]  /*8510*/  @!P0 SYNCS.PHASECHK.TRANS64 P0, [R9+URZ], R4 ;  /* 0x00000004090085a7 */ /* 0x000e64000800007f */
[----:B-1----:R-:W-:Y:S05]  /*8520*/  @!P0 BRA `(.L_x_189) ;  /* 0xfffffffc00f08947 */ /* 0x002fea000383ffff */
[----:B------:R-:W-:Y:S05]  /*8530*/  BRA `(.L_x_210) ;  /* 0xfffffff400e87947 */ /* 0x000fea000383ffff */
.L_x_190:
[----:B0-----:R0:W1:Y:S02]  /*8540*/  SYNCS.PHASECHK.TRANS64.TRYWAIT P0, [R8+URZ], R5 ;  /* 0x00000005080075a7 */ /* 0x001064000800017f */
[----:B-1----:R-:W-:Y:S05]  /*8550*/  @!P0 NANOSLEEP.SYNCS 0x989680 ;  /* 0x009896800000895d */ /* 0x002fea0003900000 */
[----:B------:R-:W1:Y:S02]  /*8560*/  @!P0 SYNCS.PHASECHK.TRANS64 P0, [R8+URZ], R5 ;  /* 0x00000005080085a7 */ /* 0x000e64000800007f */
[----:B-1----:R-:W-:Y:S05]  /*8570*/  @!P0 BRA `(.L_x_190) ;  /* 0xfffffffc00f08947 */ /* 0x002fea000383ffff */
[----:B------:R-:W-:Y:S05]  /*8580*/  BRA `(.L_x_211) ;  /* 0xfffffff400f87947 */ /* 0x000fea000383ffff */
.L_x_191:
[----:B0-----:R0:W1:Y:S02]  /*8590*/  SYNCS.PHASECHK.TRANS64.TRYWAIT P0, [R9+URZ], R4 ;  /* 0x00000004090075a7 */ /* 0x001064000800017f */
[----:B-1----:R-:W-:Y:S05]  /*85a0*/  @!P0 NANOSLEEP.SYNCS 0x989680 ;  /* 0x009896800000895d */ /* 0x002fea0003900000 */
[----:B------:R-:W1:Y:S02]  /*85b0*/  @!P0 SYNCS.PHASECHK.TRANS64 P0, [R9+URZ], R4 ;  /* 0x00000004090085a7 */ /* 0x000e64000800007f */
[----:B-1----:R-:W-:Y:S05]  /*85c0*/  @!P0 BRA `(.L_x_191) ;  /* 0xfffffffc00f08947 */ /* 0x002fea000383ffff */
[----:B------:R-:W-:Y:S05]  /*85d0*/  BRA `(.L_x_212) ;  /* 0xfffffff800087947 */ /* 0x000fea000383ffff */
.L_x_192:
[----:B0-----:R0:W1:Y:S02]  /*85e0*/  SYNCS.PHASECHK.TRANS64.TRYWAIT P0, [R8+URZ], R5 ;  /* 0x00000005080075a7 */ /* 0x001064000800017f */
[----:B-1----:R-:W-:Y:S05]  /*85f0*/  @!P0 NANOSLEEP.SYNCS 0x989680 ;  /* 0x009896800000895d */ /* 0x002fea0003900000 */
[----:B------:R-:W1:Y:S02]  /*8600*/  @!P0 SYNCS.PHASECHK.TRANS64 P0, [R8+URZ], R5 ;  /* 0x00000005080085a7 */ /* 0x000e64000800007f */
[----:B-1----:R-:W-:Y:S05]  /*8610*/  @!P0 BRA `(.L_x_192) ;  /* 0xfffffffc00f08947 */ /* 0x002fea000383ffff */
[----:B------:R-:W-:Y:S05]  /*8620*/  BRA `(.L_x_213) ;  /* 0xfffffff800187947 */ /* 0x000fea000383ffff */
.L_x_193:
[----:B0-----:R0:W1:Y:S02]  /*8630*/  SYNCS.PHASECHK.TRANS64.TRYWAIT P0, [R9+URZ], R4 ;  /* 0x00000004090075a7 */ /* 0x001064000800017f */
[----:B-1----:R-:W-:Y:S05]  /*8640*/  @!P0 NANOSLEEP.SYNCS 0x989680 ;  /* 0x009896800000895d */ /* 0x002fea0003900000 */
[----:B------:R-:W1:Y:S02]  /*8650*/  @!P0 SYNCS.PHASECHK.TRANS64 P0, [R9+URZ], R4 ;  /* 0x00000004090085a7 */ /* 0x000e64000800007f */
[----:B-1----:R-:W-:Y:S05]  /*8660*/  @!P0 BRA `(.L_x_193) ;  /* 0xfffffffc00f08947 */ /* 0x002fea000383ffff */
[----:B------:R-:W-:Y:S05]  /*8670*/  BRA `(.L_x_214) ;  /* 0xfffffff800287947 */ /* 0x000fea000383ffff */
.L_x_194:
[----:B0-----:R0:W1:Y:S02]  /*8680*/  SYNCS.PHASECHK.TRANS64.TRYWAIT P0, [R8+URZ], R5 ;  /* 0x00000005080075a7 */ /* 0x001064000800017f */
[----:B-1----:R-:W-:Y:S05]  /*8690*/  @!P0 NANOSLEEP.SYNCS 0x989680 ;  /* 0x009896800000895d */ /* 0x002fea0003900000 */
[----:B------:R-:W1:Y:S02]  /*86a0*/  @!P0 SYNCS.PHASECHK.TRANS64 P0, [R8+URZ], R5 ;  /* 0x00000005080085a7 */ /* 0x000e64000800007f */
[----:B-1----:R-:W-:Y:S05]  /*86b0*/  @!P0 BRA `(.L_x_194) ;  /* 0xfffffffc00f08947 */ /* 0x002fea000383ffff */
[----:B------:R-:W-:Y:S05]  /*86c0*/  BRA `(.L_x_215) ;  /* 0xfffffff800387947 */ /* 0x000fea000383ffff */
.L_x_195:
[----:B0-----:R0:W1:Y:S02]  /*86d0*/  SYNCS.PHASECHK.TRANS64.TRYWAIT P0, [R9+URZ], R4 ;  /* 0x00000004090075a7 */ /* 0x001064000800017f */
[----:B-1----:R-:W-:Y:S05]  /*86e0*/  @!P0 NANOSLEEP.SYNCS 0x989680 ;  /* 0x009896800000895d */ /* 0x002fea0003900000 */
[----:B------:R-:W1:Y:S02]  /*86f0*/  @!P0 SYNCS.PHASECHK.TRANS64 P0, [R9+URZ], R4 ;  /* 0x00000004090085a7 */ /* 0x000e64000800007f */
[----:B-1----:R-:W-:Y:S05]  /*8700*/  @!P0 BRA `(.L_x_195) ;  /* 0xfffffffc00f08947 */ /* 0x002fea000383ffff */
[----:B------:R-:W-:Y:S05]  /*8710*/  BRA `(.L_x_216) ;  /* 0xfffffff800487947 */ /* 0x000fea000383ffff */
.L_x_196:
[----:B0-----:R0:W1:Y:S02]  /*8720*/  SYNCS.PHASECHK.TRANS64.TRYWAIT P0, [R8+URZ], R5 ;  /* 0x00000005080075a7 */ /* 0x001064000800017f */
[----:B-1----:R-:W-:Y:S05]  /*8730*/  @!P0 NANOSLEEP.SYNCS 0x989680 ;  /* 0x009896800000895d */ /* 0x002fea0003900000 */
[----:B------:R-:W1:Y:S02]  /*8740*/  @!P0 SYNCS.PHASECHK.TRANS64 P0, [R8+URZ], R5 ;  /* 0x00000005080085a7 */ /* 0x000e64000800007f */
[----:B-1----:R-:W-:Y:S05]  /*8750*/  @!P0 BRA `(.L_x_196) ;  /* 0xfffffffc00f08947 */ /* 0x002fea000383ffff */
[----:B------:R-:W-:Y:S05]  /*8760*/  BRA `(.L_x_217) ;  /* 0xfffffff800587947 */ /* 0x000fea000383ffff */
.L_x_197:
[----:B-1----:R1:W2:Y:S02]  /*8770*/  SYNCS.PHASECHK.TRANS64.TRYWAIT P0, [R11+URZ], R6 ;  /* 0x000000060b0075a7 */ /* 0x0022a4000800017f */
[----:B--2---:R-:W-:Y:S05]  /*8780*/  @!P0 NANOSLEEP.SYNCS 0x989680 ;  /* 0x009896800000895d */ /* 0x004fea0003900000 */
[----:B------:R-:W2:Y:S02]  /*8790*/  @!P0 SYNCS.PHASECHK.TRANS64 P0, [R11+URZ], R6 ;  /* 0x000000060b0085a7 */ /* 0x000ea4000800007f */
[----:B--2---:R-:W-:Y:S05]  /*87a0*/  @!P0 BRA `(.L_x_197) ;  /* 0xfffffffc00f08947 */ /* 0x004fea000383ffff */
[----:B------:R-:W-:Y:S05]  /*87b0*/  BRA `(.L_x_218) ;  /* 0xfffffff800607947 */ /* 0x000fea000383ffff */
.L_x_219:
[----:B------:R-:W-:-:S00]  /*87c0*/  BRA `(.L_x_219) ;  /* 0xfffffffc00fc7947 */ /* 0x000fc0000383ffff */
[----:B------:R-:W-:-:S00]  /*87d0*/  NOP ;  /* 0x0000000000007918 */ /* 0x000fc00000000000 */
        /* <DEDUP_REMOVED lines=10> */
.L_x_220:


//--------------------- .nv.global.init           --------------------------
	.section	.nv.global.init,"aw",@progbits
.nv.global.init:
	.type		$str$22,@object
	.size		$str$22,($str$23 - $str$22)
$str$22:
        /*0000*/ 	.byte	0x6b, 0x5f, 0x74, 0x69, 0x6c, 0x65, 0x5f, 0x63, 0x6f, 0x75, 0x6e, 0x74, 0x20, 0x3e, 0x3d, 0x20
        /*0010*/ 	.byte	0x31, 0x00
	.type		$str$23,@object
	.size		$str$23,(__unnamed_1 - $str$23)
$str$23:
        /*0012*/ 	.byte	0x2f, 0x74, 0x6d, 0x70, 0x2f, 0x63, 0x75, 0x74, 0x6c, 0x61, 0x73, 0x73, 0x5f, 0x73, 0x77, 0x65
        /*0022*/ 	.byte	0x65, 0x70, 0x5f, 0x73, 0x72, 0x63, 0x2f, 0x69, 0x6e, 0x63, 0x6c, 0x75, 0x64, 0x65, 0x2f, 0x63
        /*0032*/ 	.byte	0x75, 0x74, 0x6c, 0x61, 0x73, 0x73, 0x2f, 0x67, 0x65, 0x6d, 0x6d, 0x2f, 0x63, 0x6f, 0x6c, 0x6c
        /*0042*/ 	.byte	0x65, 0x63, 0x74, 0x69, 0x76, 0x65, 0x2f, 0x73, 0x6d, 0x39, 0x30, 0x5f, 0x6d, 0x6d, 0x61, 0x5f
        /*0052*/ 	.byte	0x74, 0x6d, 0x61, 0x5f, 0x67, 0x6d, 0x6d, 0x61, 0x5f, 0x73, 0x73, 0x5f, 0x77, 0x61, 0x72, 0x70
        /*0062*/ 	.byte	0x73, 0x70, 0x65, 0x63, 0x69, 0x61, 0x6c, 0x69, 0x7a, 0x65, 0x64, 0x2e, 0x68, 0x70, 0x70, 0x00
	.type		__unnamed_1,@object
	.size		__unnamed_1,(.L_0 - __unnamed_1)
__unnamed_1:
        /*0072*/ 	.byte	0x76, 0x6f, 0x69, 0x64, 0x20, 0x63, 0x75, 0x74, 0x6c, 0x61, 0x73, 0x73, 0x3a, 0x3a, 0x67, 0x65
        /* <DEDUP_REMOVED lines=181> */
.L_0:


//--------------------- .nv.shared._ZN7cutlass13device_kernelINS_4gemm6kernel13GemmUniversalIN4cute5tupleIJiiiiEEENS1_10collective13CollectiveMmaINS1_34MainloopSm90TmaGmmaWarpSpecializedILi14ENS5_IJNS4_1CILi1EEENSA_ILi4EEESB_EEENS1_35KernelTmaWarpSpecializedCooperativeEEENS5_IJNSA_ILi128EEESG_NSA_ILi32EEEEEENS_10bfloat16_tENS5_IJlSB_lEEESJ_SK_NS4_8TiledMMAINS4_8MMA_AtomIJNS4_4SM904GMMA28MMA_64x128x16_F32BF16BF16_SSILNSO_5MajorE0ELSQ_0ELNSO_7ScaleInE1ELSR_1EEEEEENS4_6LayoutINS5_IJNSA_ILi2EEESB_SB_EEENS5_IJSB_NSA_ILi0EEESX_EEEEENS5_IJNS4_10UnderscoreES10_S10_EEEEENS4_23SM90_TMA_LOAD_MULTICASTENS4_14ComposedLayoutINS4_7SwizzleILi2ELi4ELi3EEENS4_18smem_ptr_flag_bitsILi16EEENSU_INS5_IJNSA_ILi8EEESH_EEENS5_IJSH_SB_EEEEEEEvNS4_8identityENS4_13SM90_TMA_LOADES1D_vS1E_EENS_8epilogue10collective6detail29Sm90TmaWarpSpecializedAdapterINS1I_15DefaultEpilogueISJ_SK_SK_NS1H_6thread17LinearCombinationISJ_Li1EffLNS1M_9ScaleType4KindE0ELNS_15FloatRoundStyleE2ESJ_EENS1_15EpilogueDefaultEEEEEvvEEEEvNT_6ParamsE --------------------------
	.section	.nv.shared._ZN7cutlass13device_kernelINS_4gemm6kernel13GemmUniversalIN4cute5tupleIJiiiiEEENS1_10collective13CollectiveMmaINS1_34MainloopSm90TmaGmmaWarpSpecializedILi14ENS5_IJNS4_1CILi1EEENSA_ILi4EEESB_EEENS1_35KernelTmaWarpSpecializedCooperativeEEENS5_IJNSA_ILi128EEESG_NSA_ILi32EEEEEENS_10bfloat16_tENS5_IJlSB_lEEESJ_SK_NS4_8TiledMMAINS4_8MMA_AtomIJNS4_4SM904GMMA28MMA_64x128x16_F32BF16BF16_SSILNSO_5MajorE0ELSQ_0ELNSO_7ScaleInE1ELSR_1EEEEEENS4_6LayoutINS5_IJNSA_ILi2EEESB_SB_EEENS5_IJSB_NSA_ILi0EEESX_EEEEENS5_IJNS4_10UnderscoreES10_S10_EEEEENS4_23SM90_TMA_LOAD_MULTICASTENS4_14ComposedLayoutINS4_7SwizzleILi2ELi4ELi3EEENS4_18smem_ptr_flag_bitsILi16EEENSU_INS5_IJNSA_ILi8EEESH_EEENS5_IJSH_SB_EEEEEEEvNS4_8identityENS4_13SM90_TMA_LOADES1D_vS1E_EENS_8epilogue10collective6detail29Sm90TmaWarpSpecializedAdapterINS1I_15DefaultEpilogueISJ_SK_SK_NS1H_6thread17LinearCombinationISJ_Li1EffLNS1M_9ScaleType4KindE0ELNS_15FloatRoundStyleE2ESJ_EENS1_15EpilogueDefaultEEEEEvvEEEEvNT_6ParamsE,"aw",@nobits
	.sectionflags	@""
	.align	16
	.zero		1024


//--------------------- .nv.shared.reserved.0     --------------------------
	.section	.nv.shared.reserved.0,"aw",@nobits
	.weak		__nv_reservedSMEM_offset_0_alias
	.size		__nv_reservedSMEM_offset_0_alias, 0, 0
	.other		__nv_reservedSMEM_offset_0_alias,@"STO_CUDA_RESERVED_SHARED STV_DEFAULT"
__nv_reservedSMEM_offset_0_alias:
	.zero		0


//--------------------- .nv.global                --------------------------
	.section	.nv.global,"aw",@nobits
.nv.global:
	.type		_ZN40_INTERNAL_021d8cc6_4_k_cu_cb016d38_248894cute1_E,@object
	.size		_ZN40_INTERNAL_021d8cc6_4_k_cu_cb016d38_248894cute1_E,(_ZN40_INTERNAL_021d8cc6_4_k_cu_cb016d38_248894cuda3std3__45__cpo6cbeginE - _ZN40_INTERNAL_021d8cc6_4_k_cu_cb016d38_248894cute1_E)
_ZN40_INTERNAL_021d8cc6_4_k_cu_cb016d38_248894cute1_E:
	.zero		1
	.type		_ZN40_INTERNAL_021d8cc6_4_k_cu_cb016d38_248894cuda3std3__45__cpo6cbeginE,@object
	.size		_ZN40_INTERNAL_021d8cc6_4_k_cu_cb016d38_248894cuda3std3__45__cpo6cbeginE,(_ZN40_INTERNAL_021d8cc6_4_k_cu_cb016d38_248894cuda3std3__48in_placeE - _ZN40_INTERNAL_021d8cc6_4_k_cu_cb016d38_248894cuda3std3__45__cpo6cbeginE)
_ZN40_INTERNAL_021d8cc6_4_k_cu_cb016d38_248894cuda3std3__45__cpo6cbeginE:
	.zero		1
	.type		_ZN40_INTERNAL_021d8cc6_4_k_cu_cb016d38_248894cuda3std3__48in_placeE,@object
	.size		_ZN40_INTERNAL_021d8cc6_4_k_cu_cb016d38_248894cuda3std3__48in_placeE,(_ZN40_INTERNAL_021d8cc6_4_k_cu_cb016d38_248894cuda3std6ranges3__45__cpo9iter_moveE - _ZN40_INTERNAL_021d8cc6_4_k_cu_cb016d38_248894cuda3std3__48in_placeE)
_ZN40_INTERNAL_021d8cc6_4_k_cu_cb016d38_248894cuda3std3__48in_placeE:
	.zero		1
	.type		_ZN40_INTERNAL_021d8cc6_4_k_cu_cb016d38_248894cuda3std6ranges3__45__cpo9iter_moveE,@object
	.size		_ZN40_INTERNAL_021d8cc6_4_k_cu_cb016d38_248894cuda3std6ranges3__45__cpo9iter_moveE,(_ZN40_INTERNAL_021d8cc6_4_k_cu_cb016d38_248894cuda3std3__45__cpo5beginE - _ZN40_INTERNAL_021d8cc6_4_k_cu_cb016d38_248894cuda3std6ranges3__45__cpo9iter_moveE)
_ZN40_INTERNAL_021d8cc6_4_k_cu_cb016d38_248894cuda3std6ranges3__45__cpo9iter_moveE:
	.zero		1
	.type		_ZN40_INTERNAL_021d8cc6_4_k_cu_cb016d38_248894cuda3std3__45__cpo5beginE,@object
	.size		_ZN40_INTERNAL_021d8cc6_4_k_cu_cb016d38_248894cuda3std3__45__cpo5beginE,(_ZN40_INTERNAL_021d8cc6_4_k_cu_cb016d38_248894cuda3std3__442_GLOBAL__N__021d8cc6_4_k_cu_cb016d38_248896ignoreE - _ZN40_INTERNAL_021d8cc6_4_k_cu_cb016d38_248894cuda3std3__45__cpo5beginE)
_ZN40_INTERNAL_021d8cc6_4_k_cu_cb016d38_248894cuda3std3__45__cpo5beginE:
	.zero		1
	.type		_ZN40_INTERNAL_021d8cc6_4_k_cu_cb016d38_248894cuda3std3__442_GLOBAL__N__021d8cc6_4_k_cu_cb016d38_248896ignoreE,@object
	.size		_ZN40_INTERNAL_021d8cc6_4_k_cu_cb016d38_248894cuda3std3__442_GLOBAL__N__021d8cc6_4_k_cu_cb016d38_248896ignoreE,(_ZN40_INTERNAL_021d8cc6_4_k_cu_cb016d38_248894cute7productE - _ZN40_INTERNAL_021d8cc6_4_k_cu_cb016d38_248894cuda3std3__442_GLOBAL__N__021d8cc6_4_k_cu_cb016d38_248896ignoreE)
_ZN40_INTERNAL_021d8cc6_4_k_cu_cb016d38_248894cuda3std3__442_GLOBAL__N__021d8cc6_4_k_cu_cb016d38_248896ignoreE:
	.zero		1
	.type		_ZN40_INTERNAL_021d8cc6_4_k_cu_cb016d38_248894cute7productE,@object
	.size		_ZN40_INTERNAL_021d8cc6_4_k_cu_cb016d38_248894cute7productE,(_ZN40_INTERNAL_021d8cc6_4_k_cu_cb016d38_248894cuda3std3__45__cpo3endE - _ZN40_INTERNAL_021d8cc6_4_k_cu_cb016d38_248894cute7productE)
_ZN40_INTERNAL_021d8cc6_4_k_cu_cb016d38_248894cute7productE:
	.zero		1
	.type		_ZN40_INTERNAL_021d8cc6_4_k_cu_cb016d38_248894cuda3std3__45__cpo3endE,@object
	.size		_ZN40_INTERNAL_021d8cc6_4_k_cu_cb016d38_248894cuda3std3__45__cpo3endE,(_ZN40_INTERNAL_021d8cc6_4_k_cu_cb016d38_248894cuda3std3__419piecewise_constructE - _ZN40_INTERNAL_021d8cc6_4_k_cu_cb016d38_248894cuda3std3__45__cpo3endE)
_ZN40_INTERNAL_021d8cc6_4_k_cu_cb016d38_248894cuda3std3__45__cpo3endE:
	.zero		1
	.type		_ZN40_INTERNAL_021d8cc6_4_k_cu_cb016d38_248894cuda3std3__419piecewise_constructE,@object
	.size		_ZN40_INTERNAL_021d8cc6_4_k_cu_cb016d38_248894cuda3std3__419piecewise_constructE,(_ZN40_INTERNAL_021d8cc6_4_k_cu_cb016d38_248894cuda3std3__45__cpo4cendE - _ZN40_INTERNAL_021d8cc6_4_k_cu_cb016d38_248894cuda3std3__419piecewise_constructE)
_ZN40_INTERNAL_021d8cc6_4_k_cu_cb016d38_248894cuda3std3__419piecewise_constructE:
	.zero		1
	.type		_ZN40_INTERNAL_021d8cc6_4_k_cu_cb016d38_248894cuda3std3__45__cpo4cendE,@object
	.size		_ZN40_INTERNAL_021d8cc6_4_k_cu_cb016d38_248894cuda3std3__45__cpo4cendE,(_ZN40_INTERNAL_021d8cc6_4_k_cu_cb016d38_248894cuda3std6ranges3__45__cpo4swapE - _ZN40_INTERNAL_021d8cc6_4_k_cu_cb016d38_248894cuda3std3__45__cpo4cendE)
_ZN40_INTERNAL_021d8cc6_4_k_cu_cb016d38_248894cuda3std3__45__cpo4cendE:
	.zero		1
	.type		_ZN40_INTERNAL_021d8cc6_4_k_cu_cb016d38_248894cuda3std6ranges3__45__cpo4swapE,@object
	.size		_ZN40_INTERNAL_021d8cc6_4_k_cu_cb016d38_248894cuda3std6ranges3__45__cpo4swapE,(.L_8 - _ZN40_INTERNAL_021d8cc6_4_k_cu_cb016d38_248894cuda3std6ranges3__45__cpo4swapE)
_ZN40_INTERNAL_021d8cc6_4_k_cu_cb016d38_248894cuda3std6ranges3__45__cpo4swapE:
	.zero		1
.L_8:


//--------------------- .nv.constant0._ZN7cutlass13device_kernelINS_4gemm6kernel13GemmUniversalIN4cute5tupleIJiiiiEEENS1_10collective13CollectiveMmaINS1_34MainloopSm90TmaGmmaWarpSpecializedILi14ENS5_IJNS4_1CILi1EEENSA_ILi4EEESB_EEENS1_35KernelTmaWarpSpecializedCooperativeEEENS5_IJNSA_ILi128EEESG_NSA_ILi32EEEEEENS_10bfloat16_tENS5_IJlSB_lEEESJ_SK_NS4_8TiledMMAINS4_8MMA_AtomIJNS4_4SM904GMMA28MMA_64x128x16_F32BF16BF16_SSILNSO_5MajorE0ELSQ_0ELNSO_7ScaleInE1ELSR_1EEEEEENS4_6LayoutINS5_IJNSA_ILi2EEESB_SB_EEENS5_IJSB_NSA_ILi0EEESX_EEEEENS5_IJNS4_10UnderscoreES10_S10_EEEEENS4_23SM90_TMA_LOAD_MULTICASTENS4_14ComposedLayoutINS4_7SwizzleILi2ELi4ELi3EEENS4_18smem_ptr_flag_bitsILi16EEENSU_INS5_IJNSA_ILi8EEESH_EEENS5_IJSH_SB_EEEEEEEvNS4_8identityENS4_13SM90_TMA_LOADES1D_vS1E_EENS_8epilogue10collective6detail29Sm90TmaWarpSpecializedAdapterINS1I_15DefaultEpilogueISJ_SK_SK_NS1H_6thread17LinearCombinationISJ_Li1EffLNS1M_9ScaleType4KindE0ELNS_15FloatRoundStyleE2ESJ_EENS1_15EpilogueDefaultEEEEEvvEEEEvNT_6ParamsE --------------------------
	.section	.nv.constant0._ZN7cutlass13device_kernelINS_4gemm6kernel13GemmUniversalIN4cute5tupleIJiiiiEEENS1_10collective13CollectiveMmaINS1_34MainloopSm90TmaGmmaWarpSpecializedILi14ENS5_IJNS4_1CILi1EEENSA_ILi4EEESB_EEENS1_35KernelTmaWarpSpecializedCooperativeEEENS5_IJNSA_ILi128EEESG_NSA_ILi32EEEEEENS_10bfloat16_tENS5_IJlSB_lEEESJ_SK_NS4_8TiledMMAINS4_8MMA_AtomIJNS4_4SM904GMMA28MMA_64x128x16_F32BF16BF16_SSILNSO_5MajorE0ELSQ_0ELNSO_7ScaleInE1ELSR_1EEEEEENS4_6LayoutINS5_IJNSA_ILi2EEESB_SB_EEENS5_IJSB_NSA_ILi0EEESX_EEEEENS5_IJNS4_10UnderscoreES10_S10_EEEEENS4_23SM90_TMA_LOAD_MULTICASTENS4_14ComposedLayoutINS4_7SwizzleILi2ELi4ELi3EEENS4_18smem_ptr_flag_bitsILi16EEENSU_INS5_IJNSA_ILi8EEESH_EEENS5_IJSH_SB_EEEEEEEvNS4_8identityENS4_13SM90_TMA_LOADES1D_vS1E_EENS_8epilogue10collective6detail29Sm90TmaWarpSpecializedAdapterINS1I_15DefaultEpilogueISJ_SK_SK_NS1H_6thread17LinearCombinationISJ_Li1EffLNS1M_9ScaleType4KindE0ELNS_15FloatRoundStyleE2ESJ_EENS1_15EpilogueDefaultEEEEEvvEEEEvNT_6ParamsE,"a",@progbits
	.sectionflags	@""
	.align	4
.nv.constant0._ZN7cutlass13device_kernelINS_4gemm6kernel13GemmUniversalIN4cute5tupleIJiiiiEEENS1_10collective13CollectiveMmaINS1_34MainloopSm90TmaGmmaWarpSpecializedILi14ENS5_IJNS4_1CILi1EEENSA_ILi4EEESB_EEENS1_35KernelTmaWarpSpecializedCooperativeEEENS5_IJNSA_ILi128EEESG_NSA_ILi32EEEEEENS_10bfloat16_tENS5_IJlSB_lEEESJ_SK_NS4_8TiledMMAINS4_8MMA_AtomIJNS4_4SM904GMMA28MMA_64x128x16_F32BF16BF16_SSILNSO_5MajorE0ELSQ_0ELNSO_7ScaleInE1ELSR_1EEEEEENS4_6LayoutINS5_IJNSA_ILi2EEESB_SB_EEENS5_IJSB_NSA_ILi0EEESX_EEEEENS5_IJNS4_10UnderscoreES10_S10_EEEEENS4_23SM90_TMA_LOAD_MULTICASTENS4_14ComposedLayoutINS4_7SwizzleILi2ELi4ELi3EEENS4_18smem_ptr_flag_bitsILi16EEENSU_INS5_IJNSA_ILi8EEESH_EEENS5_IJSH_SB_EEEEEEEvNS4_8identityENS4_13SM90_TMA_LOADES1D_vS1E_EENS_8epilogue10collective6detail29Sm90TmaWarpSpecializedAdapterINS1I_15DefaultEpilogueISJ_SK_SK_NS1H_6thread17LinearCombinationISJ_Li1EffLNS1M_9ScaleType4KindE0ELNS_15FloatRoundStyleE2ESJ_EENS1_15EpilogueDefaultEEEEEvvEEEEvNT_6ParamsE:
	.zero		1664


//--------------------- SYMBOLS --------------------------

	.type		.nv.reservedSmem.offset0,@object
	.size		.nv.reservedSmem.offset0,0x4
	.type		__assertfail,@function
